// auto-generated by cutlass_sweep.gemm — config: {"arch": "sm_100", "cluster_m": 1, "cluster_n": 1, "dtype": "e4m3", "stages": 0, "tile_k": 64, "tile_m": 128, "tile_n": 256}
#include "cutlass/cutlass.h"
#include "cutlass/gemm/collective/collective_builder.hpp"
#include "cutlass/gemm/device/gemm_universal_adapter.h"
#include "cutlass/gemm/kernel/gemm_universal.hpp"
#include "cutlass/epilogue/collective/collective_builder.hpp"

using ElemA = cutlass::float_e4m3_t;
using ElemB = cutlass::float_e4m3_t;
using ElemCD = cutlass::float_e4m3_t;
using Acc  = float;
using TileShape    = cute::Shape<cute::_128, cute::_256, cute::_64>;
using ClusterShape = cute::Shape<cute::_1, cute::_1, cute::_1>;

using CollectiveEpilogue = typename cutlass::epilogue::collective::CollectiveBuilder<
    cutlass::arch::Sm100, cutlass::arch::OpClassTensorOp,
    TileShape, ClusterShape,
    cutlass::epilogue::collective::EpilogueTileAuto,
    Acc, Acc,
    ElemCD, cutlass::layout::RowMajor, 128 / cutlass::sizeof_bits<ElemCD>::value,
    ElemCD, cutlass::layout::RowMajor, 128 / cutlass::sizeof_bits<ElemCD>::value,
    cutlass::epilogue::collective::EpilogueScheduleAuto
  >::CollectiveOp;

using CollectiveMainloop = typename cutlass::gemm::collective::CollectiveBuilder<
    cutlass::arch::Sm100, cutlass::arch::OpClassTensorOp,
    ElemA, cutlass::layout::RowMajor, 128 / cutlass::sizeof_bits<ElemA>::value,
    ElemB, cutlass::layout::ColumnMajor, 128 / cutlass::sizeof_bits<ElemB>::value,
    Acc,
    TileShape, ClusterShape,
    cutlass::gemm::collective::StageCountAutoCarveout<static_cast<int>(sizeof(typename CollectiveEpilogue::SharedStorage))>,
    cutlass::gemm::collective::KernelScheduleAuto
  >::CollectiveOp;

using GemmKernel = cutlass::gemm::kernel::GemmUniversal<
    cute::Shape<int,int,int,int>,
    CollectiveMainloop,
    CollectiveEpilogue
>;
using Gemm = cutlass::gemm::device::GemmUniversalAdapter<GemmKernel>;

// Force the device kernel symbol into the cubin without needing a host main.
auto* _anchor = &cutlass::device_kernel<GemmKernel>;


// ===== COMPILED SASS (sm_100a) =====

	.target	sm_100a

	.elftype	@"ET_EXEC"


//--------------------- .note.nv.tkinfo           --------------------------
	.section	.note.nv.tkinfo,"",@"SHT_NOTE"
	.sectionflags	@"SHF_NOTE_NV_TKINFO"
	.tkinfo
        /*0018*/ 	.word	0x00000002
        /*0030*/ 	.string	""
        /*0030*/ 	.string	"ptxas"
        /*0030*/ 	.string	"Cuda compilation tools, release 13.0, V13.0.88"
        /*0030*/ 	.string	"Build cuda_13.0.r13.0/compiler.36424714_0"
        /*0030*/ 	.string	"-arch sm_100a -m 64 "



//--------------------- .note.nv.cuinfo           --------------------------
	.section	.note.nv.cuinfo,"",@"SHT_NOTE"
	.sectionflags	@"SHF_NOTE_NV_CUINFO"
        /*0018*/ 	.short	0x0002
        /*001a*/ 	.short	0x0064
        /*001c*/ 	.short	0x0082
	.zero		2


//--------------------- .nv.info                  --------------------------
	.section	.nv.info,"",@"SHT_CUDA_INFO"
	.align	4


	//----- nvinfo : EIATTR_REGCOUNT
	.align		4
        /*0000*/ 	.byte	0x04, 0x2f
        /*0002*/ 	.short	(.L_20 - .L_19)
	.align		4
.L_19:
        /*0004*/ 	.word	index@(_ZN7cutlass13device_kernelINS_4gemm6kernel13GemmUniversalIN4cute5tupleIJiiiiEEENS1_10collective13CollectiveMmaINS1_35MainloopSm100TmaUmmaWarpSpecializedILi7ELi2ELi2ENS5_IJNS4_1CILi1EEESB_SB_EEEEENS5_IJNSA_ILi128EEENSA_ILi256EEENSA_ILi64EEEEEENS_12float_e4m3_tENS5_IJlSB_lEEESI_SJ_NS4_8TiledMMAINS4_8MMA_AtomIJNS4_10MMA_TraitsINS4_19SM100_MMA_F8F6F4_SSEJSI_SI_fSE_SF_NS4_17integral_constantINS4_4UMMA5MajorELSQ_0EEESR_NSO_INSP_7ScaleInELSS_0EEEST_EEEEEENS4_6LayoutISC_NS5_IJNSA_ILi0EEESX_SX_EEEEENS5_IJNS4_10UnderscoreES10_S10_EEEEENS4_13SM90_TMA_LOADENS4_14ComposedLayoutINS4_7SwizzleILi2ELi4ELi3EEENS4_18smem_ptr_flag_bitsILi8EEENSW_INS5_IJNSA_ILi8EEESG_EEENS5_IJSG_SB_EEEEEEEvNS4_8identityES13_S1D_vS1E_EENS_8epilogue10collective18CollectiveEpilogueINS1G_23Sm100TmaWarpSpecializedILi4ELi2ELi64ELb0ELb0EEEJSH_NS5_IJNSW_ISE_SB_EENSW_ISG_SB_EEEEESI_SJ_SI_SJ_NS1G_6fusion15FusionCallbacksIS1K_NS1O_17LinearCombinationISI_fSI_fLNS_15FloatRoundStyleE2EEESH_S1N_JEEENS4_5SM1004TMEM4LOAD26SM100_TMEM_LOAD_32dp32b64xES13_S1D_NS4_39AutoVectorizingCopyWithAssumedAlignmentILi128EEENS4_14SM90_TMA_STOREES1D_S1Z_S1Z_EEEvvEEEEvNT_6ParamsE)
        /*0008*/ 	.word	0x000000e0


	//----- nvinfo : EIATTR_FRAME_SIZE
	.align		4
.L_20:
        /*000c*/ 	.byte	0x04, 0x11
        /*000e*/ 	.short	(.L_22 - .L_21)
	.align		4
.L_21:
        /*0010*/ 	.word	index@($__internal_2_$__cuda_sm10x_tcgen05_guardrail_trap_unallocated_columns_being_dealloced)
        /*0014*/ 	.word	0x00000000


	//----- nvinfo : EIATTR_FRAME_SIZE
	.align		4
.L_22:
        /*0018*/ 	.byte	0x04, 0x11
        /*001a*/ 	.short	(.L_24 - .L_23)
	.align		4
.L_23:
        /*001c*/ 	.word	index@($__internal_1_$__cuda_sm10x_tcgen05_guardrail_trap_phase_invalid_during_alloc)
        /*0020*/ 	.word	0x00000000


	//----- nvinfo : EIATTR_FRAME_SIZE
	.align		4
.L_24:
        /*0024*/ 	.byte	0x04, 0x11
        /*0026*/ 	.short	(.L_26 - .L_25)
	.align		4
.L_25:
        /*0028*/ 	.word	index@($__internal_0_$__cuda_sm10x_tcgen05_guardrail_trap_col_being_dealloced_not_returned_by_alloc)
        /*002c*/ 	.word	0x00000000


	//----- nvinfo : EIATTR_FRAME_SIZE
	.align		4
.L_26:
        /*0030*/ 	.byte	0x04, 0x11
        /*0032*/ 	.short	(.L_28 - .L_27)
	.align		4
.L_27:
        /*0034*/ 	.word	index@(_ZN7cutlass13device_kernelINS_4gemm6kernel13GemmUniversalIN4cute5tupleIJiiiiEEENS1_10collective13CollectiveMmaINS1_35MainloopSm100TmaUmmaWarpSpecializedILi7ELi2ELi2ENS5_IJNS4_1CILi1EEESB_SB_EEEEENS5_IJNSA_ILi128EEENSA_ILi256EEENSA_ILi64EEEEEENS_12float_e4m3_tENS5_IJlSB_lEEESI_SJ_NS4_8TiledMMAINS4_8MMA_AtomIJNS4_10MMA_TraitsINS4_19SM100_MMA_F8F6F4_SSEJSI_SI_fSE_SF_NS4_17integral_constantINS4_4UMMA5MajorELSQ_0EEESR_NSO_INSP_7ScaleInELSS_0EEEST_EEEEEENS4_6LayoutISC_NS5_IJNSA_ILi0EEESX_SX_EEEEENS5_IJNS4_10UnderscoreES10_S10_EEEEENS4_13SM90_TMA_LOADENS4_14ComposedLayoutINS4_7SwizzleILi2ELi4ELi3EEENS4_18smem_ptr_flag_bitsILi8EEENSW_INS5_IJNSA_ILi8EEESG_EEENS5_IJSG_SB_EEEEEEEvNS4_8identityES13_S1D_vS1E_EENS_8epilogue10collective18CollectiveEpilogueINS1G_23Sm100TmaWarpSpecializedILi4ELi2ELi64ELb0ELb0EEEJSH_NS5_IJNSW_ISE_SB_EENSW_ISG_SB_EEEEESI_SJ_SI_SJ_NS1G_6fusion15FusionCallbacksIS1K_NS1O_17LinearCombinationISI_fSI_fLNS_15FloatRoundStyleE2EEESH_S1N_JEEENS4_5SM1004TMEM4LOAD26SM100_TMEM_LOAD_32dp32b64xES13_S1D_NS4_39AutoVectorizingCopyWithAssumedAlignmentILi128EEENS4_14SM90_TMA_STOREES1D_S1Z_S1Z_EEEvvEEEEvNT_6ParamsE)
        /*0038*/ 	.word	0x00000000


	//----- nvinfo : EIATTR_MIN_STACK_SIZE
	.align		4
.L_28:
        /*003c*/ 	.byte	0x04, 0x12
        /*003e*/ 	.short	(.L_30 - .L_29)
	.align		4
.L_29:
        /*0040*/ 	.word	index@(_ZN7cutlass13device_kernelINS_4gemm6kernel13GemmUniversalIN4cute5tupleIJiiiiEEENS1_10collective13CollectiveMmaINS1_35MainloopSm100TmaUmmaWarpSpecializedILi7ELi2ELi2ENS5_IJNS4_1CILi1EEESB_SB_EEEEENS5_IJNSA_ILi128EEENSA_ILi256EEENSA_ILi64EEEEEENS_12float_e4m3_tENS5_IJlSB_lEEESI_SJ_NS4_8TiledMMAINS4_8MMA_AtomIJNS4_10MMA_TraitsINS4_19SM100_MMA_F8F6F4_SSEJSI_SI_fSE_SF_NS4_17integral_constantINS4_4UMMA5MajorELSQ_0EEESR_NSO_INSP_7ScaleInELSS_0EEEST_EEEEEENS4_6LayoutISC_NS5_IJNSA_ILi0EEESX_SX_EEEEENS5_IJNS4_10UnderscoreES10_S10_EEEEENS4_13SM90_TMA_LOADENS4_14ComposedLayoutINS4_7SwizzleILi2ELi4ELi3EEENS4_18smem_ptr_flag_bitsILi8EEENSW_INS5_IJNSA_ILi8EEESG_EEENS5_IJSG_SB_EEEEEEEvNS4_8identityES13_S1D_vS1E_EENS_8epilogue10collective18CollectiveEpilogueINS1G_23Sm100TmaWarpSpecializedILi4ELi2ELi64ELb0ELb0EEEJSH_NS5_IJNSW_ISE_SB_EENSW_ISG_SB_EEEEESI_SJ_SI_SJ_NS1G_6fusion15FusionCallbacksIS1K_NS1O_17LinearCombinationISI_fSI_fLNS_15FloatRoundStyleE2EEESH_S1N_JEEENS4_5SM1004TMEM4LOAD26SM100_TMEM_LOAD_32dp32b64xES13_S1D_NS4_39AutoVectorizingCopyWithAssumedAlignmentILi128EEENS4_14SM90_TMA_STOREES1D_S1Z_S1Z_EEEvvEEEEvNT_6ParamsE)
        /*0044*/ 	.word	0x00000000
.L_30:


//--------------------- .nv.compat                --------------------------
	.section	.nv.compat,"",@"SHT_CUDA_COMPAT_INFO"
	.align	4
        /*0000*/ 	.byte	0x02, 0x09, 0x01, 0x00, 0x02, 0x02, 0x02, 0x00, 0x02, 0x05, 0x05, 0x00, 0x03, 0x07, 0x01, 0x01
        /*0010*/ 	.byte	0x02, 0x03, 0x01, 0x00, 0x02, 0x06, 0x01, 0x00, 0x04, 0x0b, 0x08, 0x00, 0x09, 0x00, 0x00, 0x00
        /*0020*/ 	.byte	0x00, 0x00, 0x00, 0x00


//--------------------- .nv.info._ZN7cutlass13device_kernelINS_4gemm6kernel13GemmUniversalIN4cute5tupleIJiiiiEEENS1_10collective13CollectiveMmaINS1_35MainloopSm100TmaUmmaWarpSpecializedILi7ELi2ELi2ENS5_IJNS4_1CILi1EEESB_SB_EEEEENS5_IJNSA_ILi128EEENSA_ILi256EEENSA_ILi64EEEEEENS_12float_e4m3_tENS5_IJlSB_lEEESI_SJ_NS4_8TiledMMAINS4_8MMA_AtomIJNS4_10MMA_TraitsINS4_19SM100_MMA_F8F6F4_SSEJSI_SI_fSE_SF_NS4_17integral_constantINS4_4UMMA5MajorELSQ_0EEESR_NSO_INSP_7ScaleInELSS_0EEEST_EEEEEENS4_6LayoutISC_NS5_IJNSA_ILi0EEESX_SX_EEEEENS5_IJNS4_10UnderscoreES10_S10_EEEEENS4_13SM90_TMA_LOADENS4_14ComposedLayoutINS4_7SwizzleILi2ELi4ELi3EEENS4_18smem_ptr_flag_bitsILi8EEENSW_INS5_IJNSA_ILi8EEESG_EEENS5_IJSG_SB_EEEEEEEvNS4_8identityES13_S1D_vS1E_EENS_8epilogue10collective18CollectiveEpilogueINS1G_23Sm100TmaWarpSpecializedILi4ELi2ELi64ELb0ELb0EEEJSH_NS5_IJNSW_ISE_SB_EENSW_ISG_SB_EEEEESI_SJ_SI_SJ_NS1G_6fusion15FusionCallbacksIS1K_NS1O_17LinearCombinationISI_fSI_fLNS_15FloatRoundStyleE2EEESH_S1N_JEEENS4_5SM1004TMEM4LOAD26SM100_TMEM_LOAD_32dp32b64xES13_S1D_NS4_39AutoVectorizingCopyWithAssumedAlignmentILi128EEENS4_14SM90_TMA_STOREES1D_S1Z_S1Z_EEEvvEEEEvNT_6ParamsE --------------------------
	.section	.nv.info._ZN7cutlass13device_kernelINS_4gemm6kernel13GemmUniversalIN4cute5tupleIJiiiiEEENS1_10collective13CollectiveMmaINS1_35MainloopSm100TmaUmmaWarpSpecializedILi7ELi2ELi2ENS5_IJNS4_1CILi1EEESB_SB_EEEEENS5_IJNSA_ILi128EEENSA_ILi256EEENSA_ILi64EEEEEENS_12float_e4m3_tENS5_IJlSB_lEEESI_SJ_NS4_8TiledMMAINS4_8MMA_AtomIJNS4_10MMA_TraitsINS4_19SM100_MMA_F8F6F4_SSEJSI_SI_fSE_SF_NS4_17integral_constantINS4_4UMMA5MajorELSQ_0EEESR_NSO_INSP_7ScaleInELSS_0EEEST_EEEEEENS4_6LayoutISC_NS5_IJNSA_ILi0EEESX_SX_EEEEENS5_IJNS4_10UnderscoreES10_S10_EEEEENS4_13SM90_TMA_LOADENS4_14ComposedLayoutINS4_7SwizzleILi2ELi4ELi3EEENS4_18smem_ptr_flag_bitsILi8EEENSW_INS5_IJNSA_ILi8EEESG_EEENS5_IJSG_SB_EEEEEEEvNS4_8identityES13_S1D_vS1E_EENS_8epilogue10collective18CollectiveEpilogueINS1G_23Sm100TmaWarpSpecializedILi4ELi2ELi64ELb0ELb0EEEJSH_NS5_IJNSW_ISE_SB_EENSW_ISG_SB_EEEEESI_SJ_SI_SJ_NS1G_6fusion15FusionCallbacksIS1K_NS1O_17LinearCombinationISI_fSI_fLNS_15FloatRoundStyleE2EEESH_S1N_JEEENS4_5SM1004TMEM4LOAD26SM100_TMEM_LOAD_32dp32b64xES13_S1D_NS4_39AutoVectorizingCopyWithAssumedAlignmentILi128EEENS4_14SM90_TMA_STOREES1D_S1Z_S1Z_EEEvvEEEEvNT_6ParamsE,"",@"SHT_CUDA_INFO"
	.sectionflags	@""
	.align	4


	//----- nvinfo : EIATTR_CUDA_API_VERSION
	.align		4
        /*0000*/ 	.byte	0x04, 0x37
        /*0002*/ 	.short	(.L_32 - .L_31)
.L_31:
        /*0004*/ 	.word	0x00000082


	//----- nvinfo : EIATTR_KPARAM_INFO
	.align		4
.L_32:
        /*0008*/ 	.byte	0x04, 0x17
        /*000a*/ 	.short	(.L_34 - .L_33)
.L_33:
        /*000c*/ 	.word	0x00000000
        /*0010*/ 	.short	0x0000
        /*0012*/ 	.short	0x0000
        /*0014*/ 	.byte	0x00, 0xf0, 0x01, 0x20


	//----- nvinfo : EIATTR_AT_ENTRY_FRAGMENTS
	.align		4
.L_34:
        /*0018*/ 	.byte	0x04, 0x4f
        /*001a*/ 	.short	(.L_36 - .L_35)


	//   ....[0]....
.L_35:
        /*001c*/ 	.word	0x00000006


	//----- nvinfo : EIATTR_RESERVED_SMEM_USED
	.align		4
.L_36:
        /*0020*/ 	.byte	0x01, 0x41
	.zero		2


	//----- nvinfo : EIATTR_SPARSE_MMA_MASK
	.align		4
        /*0024*/ 	.byte	0x03, 0x50
        /*0026*/ 	.short	0x0000


	//----- nvinfo : EIATTR_TCGEN05_1CTA_USED
	.align		4
        /*0028*/ 	.byte	0x01, 0x51
	.zero		2


	//----- nvinfo : EIATTR_MAXREG_COUNT
	.align		4
        /*002c*/ 	.byte	0x03, 0x1b
        /*002e*/ 	.short	0x00ff


	//----- nvinfo : EIATTR_NUM_BARRIERS
	.align		4
        /*0030*/ 	.byte	0x02, 0x4c
        /*0032*/ 	.byte	0x07
	.zero		1


	//----- nvinfo : EIATTR_EXTERNS
	.align		4
        /*0034*/ 	.byte	0x04, 0x0f
        /*0036*/ 	.short	(.L_38 - .L_37)


	//   ....[0]....
	.align		4
.L_37:
        /*0038*/ 	.word	index@(__assertfail)


	//----- nvinfo : EIATTR_MERCURY_ISA_VERSION
	.align		4
.L_38:
        /*003c*/ 	.byte	0x03, 0x5f
        /*003e*/ 	.short	0x0101


	//----- nvinfo : EIATTR_INT_WARP_WIDE_INSTR_OFFSETS
	.align		4
        /*0040*/ 	.byte	0x04, 0x31
        /*0042*/ 	.short	(.L_40 - .L_39)


	//   ....[0]....
.L_39:
        /*0044*/ 	.word	0x00001e00


	//   ....[1]....
        /*0048*/ 	.word	0x00003800


	//   ....[2]....
        /*004c*/ 	.word	0x00003820


	//   ....[3]....
        /*0050*/ 	.word	0x00003850


	//   ....[4]....
        /*0054*/ 	.word	0x00004190


	//   ....[5]....
        /*0058*/ 	.word	0x00004200


	//   ....[6]....
        /*005c*/ 	.word	0x000042e0


	//   ....[7]....
        /*0060*/ 	.word	0x00004360


	//   ....[8]....
        /*0064*/ 	.word	0x00004470


	//   ....[9]....
        /*0068*/ 	.word	0x00004500


	//   ....[10]....
        /*006c*/ 	.word	0x000046e0


	//   ....[11]....
        /*0070*/ 	.word	0x00004840


	//----- nvinfo : EIATTR_COOP_GROUP_MASK_REGIDS
	.align		4
.L_40:
        /*0074*/ 	.byte	0x04, 0x29
        /*0076*/ 	.short	(.L_42 - .L_41)


	//   ....[0]....
.L_41:
        /*0078*/ 	.word	0xffffffff


	//   ....[1]....
        /*007c*/ 	.word	0xffffffff


	//   ....[2]....
        /*0080*/ 	.word	0xffffffff


	//   ....[3]....
        /*0084*/ 	.word	0xffffffff


	//   ....[4]....
        /*0088*/ 	.word	0xffffffff


	//   ....[5]....
        /*008c*/ 	.word	0xffffffff


	//   ....[6]....
        /*0090*/ 	.word	0xffffffff


	//   ....[7]....
        /*0094*/ 	.word	0xffffffff


	//   ....[8]....
        /*0098*/ 	.word	0xffffffff


	//   ....[9]....
        /*009c*/ 	.word	0xffffffff


	//   ....[10]....
        /*00a0*/ 	.word	0xffffffff


	//   ....[11]....
        /*00a4*/ 	.word	0xffffffff


	//   ....[12]....
        /*00a8*/ 	.word	0xffffffff


	//----- nvinfo : EIATTR_COOP_GROUP_INSTR_OFFSETS
	.align		4
.L_42:
        /*00ac*/ 	.byte	0x04, 0x28
        /*00ae*/ 	.short	(.L_44 - .L_43)


	//   ....[0]....
.L_43:
        /*00b0*/ 	.word	0x00000090


	//   ....[1]....
        /*00b4*/ 	.word	0x000004d0


	//   ....[2]....
        /*00b8*/ 	.word	0x000006a0


	//   ....[3]....
        /*00bc*/ 	.word	0x00000840


	//   ....[4]....
        /*00c0*/ 	.word	0x00000940


	//   ....[5]....
        /*00c4*/ 	.word	0x00000ab0


	//   ....[6]....
        /*00c8*/ 	.word	0x00000c10


	//   ....[7]....
        /*00cc*/ 	.word	0x00001ce0


	//   ....[8]....
        /*00d0*/ 	.word	0x00002c70


	//   ....[9]....
        /*00d4*/ 	.word	0x00002e80


	//   ....[10]....
        /*00d8*/ 	.word	0x00002eb0


	//   ....[11]....
        /*00dc*/ 	.word	0x000036e0


	//   ....[12]....
        /*00e0*/ 	.word	0x00003910


	//----- nvinfo : EIATTR_VRC_CTA_INIT_COUNT
	.align		4
.L_44:
        /*00e4*/ 	.byte	0x02, 0x4a
        /*00e6*/ 	.byte	0x80
	.zero		1


	//----- nvinfo : EIATTR_SYSCALL_OFFSETS
	.align		4
        /*00e8*/ 	.byte	0x04, 0x46
        /*00ea*/ 	.short	(.L_46 - .L_45)


	//   ....[0]....
.L_45:
        /*00ec*/ 	.word	0x000052b0


	//   ....[1]....
        /*00f0*/ 	.word	0x000053f0


	//   ....[2]....
        /*00f4*/ 	.word	0x00005c50


	//   ....[3]....
        /*00f8*/ 	.word	0x00007270


	//   ....[4]....
        /*00fc*/ 	.word	0x00008820


	//   ....[5]....
        /*0100*/ 	.word	0x00009df0


	//----- nvinfo : EIATTR_MBARRIER_INSTR_OFFSETS
	.align		4
.L_46:
        /*0104*/ 	.byte	0x04, 0x39
        /*0106*/ 	.short	(.L_48 - .L_47)


	//   ....[0]....
.L_47:
        /*0108*/ 	.word	0x000005b0
        /*010c*/ 	.word	0x000000ff
        /*0110*/ 	.word	0x00000000
        /*0114*/ 	.short	0x0100
        /*0116*/ 	.byte	0x05
	.zero		1


	//   ....[1]....
        /*0118*/ 	.word	0x000005c0
        /*011c*/ 	.word	0x000000ff
        /*0120*/ 	.word	0x00000038
        /*0124*/ 	.short	0x0100
        /*0126*/ 	.byte	0x05
	.zero		1


	//   ....[2]....
        /*0128*/ 	.word	0x000005d0
        /*012c*/ 	.word	0x000000ff
        /*0130*/ 	.word	0x00000008
        /*0134*/ 	.short	0x0100
        /*0136*/ 	.byte	0x05
	.zero		1


	//   ....[3]....
        /*0138*/ 	.word	0x000005e0
        /*013c*/ 	.word	0x000000ff
        /*0140*/ 	.word	0x00000040
        /*0144*/ 	.short	0x0100
        /*0146*/ 	.byte	0x05
	.zero		1


	//   ....[4]....
        /*0148*/ 	.word	0x000005f0
        /*014c*/ 	.word	0x000000ff
        /*0150*/ 	.word	0x00000010
        /*0154*/ 	.short	0x0100
        /*0156*/ 	.byte	0x05
	.zero		1


	//   ....[5]....
        /*0158*/ 	.word	0x00000600
        /*015c*/ 	.word	0x000000ff
        /*0160*/ 	.word	0x00000048
        /*0164*/ 	.short	0x0100
        /*0166*/ 	.byte	0x05
	.zero		1


	//   ....[6]....
        /*0168*/ 	.word	0x00000610
        /*016c*/ 	.word	0x000000ff
        /*0170*/ 	.word	0x00000018
        /*0174*/ 	.short	0x0100
        /*0176*/ 	.byte	0x05
	.zero		1


	//   ....[7]....
        /*0178*/ 	.word	0x00000620
        /*017c*/ 	.word	0x000000ff
        /*0180*/ 	.word	0x00000050
        /*0184*/ 	.short	0x0100
        /*0186*/ 	.byte	0x05
	.zero		1


	//   ....[8]....
        /*0188*/ 	.word	0x00000630
        /*018c*/ 	.word	0x000000ff
        /*0190*/ 	.word	0x00000020
        /*0194*/ 	.short	0x0100
        /*0196*/ 	.byte	0x05
	.zero		1


	//   ....[9]....
        /*0198*/ 	.word	0x00000640
        /*019c*/ 	.word	0x000000ff
        /*01a0*/ 	.word	0x00000058
        /*01a4*/ 	.short	0x0100
        /*01a6*/ 	.byte	0x05
	.zero		1


	//   ....[10]....
        /*01a8*/ 	.word	0x00000650
        /*01ac*/ 	.word	0x000000ff
        /*01b0*/ 	.word	0x00000028
        /*01b4*/ 	.short	0x0100
        /*01b6*/ 	.byte	0x05
	.zero		1


	//   ....[11]....
        /*01b8*/ 	.word	0x00000660
        /*01bc*/ 	.word	0x000000ff
        /*01c0*/ 	.word	0x00000060
        /*01c4*/ 	.short	0x0100
        /*01c6*/ 	.byte	0x05
	.zero		1


	//   ....[12]....
        /*01c8*/ 	.word	0x00000670
        /*01cc*/ 	.word	0x000000ff
        /*01d0*/ 	.word	0x00000030
        /*01d4*/ 	.short	0x0100
        /*01d6*/ 	.byte	0x05
	.zero		1


	//   ....[13]....
        /*01d8*/ 	.word	0x00000680
        /*01dc*/ 	.word	0x000000ff
        /*01e0*/ 	.word	0x00000068
        /*01e4*/ 	.short	0x0100
        /*01e6*/ 	.byte	0x05
	.zero		1


	//   ....[14]....
        /*01e8*/ 	.word	0x000007b0
        /*01ec*/ 	.word	0x000000ff
        /*01f0*/ 	.word	0x00000070
        /*01f4*/ 	.short	0x0100
        /*01f6*/ 	.byte	0x07
	.zero		1


	//   ....[15]....
        /*01f8*/ 	.word	0x000007c0
        /*01fc*/ 	.word	0x000000ff
        /*0200*/ 	.word	0x00000090
        /*0204*/ 	.short	0x0100
        /*0206*/ 	.byte	0x07
	.zero		1


	//   ....[16]....
        /*0208*/ 	.word	0x000007d0
        /*020c*/ 	.word	0x000000ff
        /*0210*/ 	.word	0x00000078
        /*0214*/ 	.short	0x0100
        /*0216*/ 	.byte	0x07
	.zero		1


	//   ....[17]....
        /*0218*/ 	.word	0x000007e0
        /*021c*/ 	.word	0x000000ff
        /*0220*/ 	.word	0x00000098
        /*0224*/ 	.short	0x0100
        /*0226*/ 	.byte	0x07
	.zero		1


	//   ....[18]....
        /*0228*/ 	.word	0x000007f0
        /*022c*/ 	.word	0x000000ff
        /*0230*/ 	.word	0x00000080
        /*0234*/ 	.short	0x0100
        /*0236*/ 	.byte	0x07
	.zero		1


	//   ....[19]....
        /*0238*/ 	.word	0x00000800
        /*023c*/ 	.word	0x000000ff
        /*0240*/ 	.word	0x000000a0
        /*0244*/ 	.short	0x0100
        /*0246*/ 	.byte	0x07
	.zero		1


	//   ....[20]....
        /*0248*/ 	.word	0x00000810
        /*024c*/ 	.word	0x000000ff
        /*0250*/ 	.word	0x00000088
        /*0254*/ 	.short	0x0100
        /*0256*/ 	.byte	0x07
	.zero		1


	//   ....[21]....
        /*0258*/ 	.word	0x00000820
        /*025c*/ 	.word	0x000000ff
        /*0260*/ 	.word	0x000000a8
        /*0264*/ 	.short	0x0100
        /*0266*/ 	.byte	0x07
	.zero		1


	//   ....[22]....
        /*0268*/ 	.word	0x00000910
        /*026c*/ 	.word	0x000000ff
        /*0270*/ 	.word	0x000000b0
        /*0274*/ 	.short	0x0100
        /*0276*/ 	.byte	0x05
	.zero		1


	//   ....[23]....
        /*0278*/ 	.word	0x00000920
        /*027c*/ 	.word	0x000000ff
        /*0280*/ 	.word	0x000000b8
        /*0284*/ 	.short	0x0100
        /*0286*/ 	.byte	0x05
	.zero		1


	//   ....[24]....
        /*0288*/ 	.word	0x00000a60
        /*028c*/ 	.word	0x000000ff
        /*0290*/ 	.word	0x000000c0
        /*0294*/ 	.short	0x0100
        /*0296*/ 	.byte	0x05
	.zero		1


	//   ....[25]....
        /*0298*/ 	.word	0x00000a70
        /*029c*/ 	.word	0x000000ff
        /*02a0*/ 	.word	0x000000d0
        /*02a4*/ 	.short	0x0100
        /*02a6*/ 	.byte	0x05
	.zero		1


	//   ....[26]....
        /*02a8*/ 	.word	0x00000a80
        /*02ac*/ 	.word	0x000000ff
        /*02b0*/ 	.word	0x000000c8
        /*02b4*/ 	.short	0x0100
        /*02b6*/ 	.byte	0x05
	.zero		1


	//   ....[27]....
        /*02b8*/ 	.word	0x00000a90
        /*02bc*/ 	.word	0x000000ff
        /*02c0*/ 	.word	0x000000d8
        /*02c4*/ 	.short	0x0100
        /*02c6*/ 	.byte	0x05
	.zero		1


	//   ....[28]....
        /*02c8*/ 	.word	0x00000bc0
        /*02cc*/ 	.word	0x000000ff
        /*02d0*/ 	.word	0x000000e0
        /*02d4*/ 	.short	0x0100
        /*02d6*/ 	.byte	0x07
	.zero		1


	//   ....[29]....
        /*02d8*/ 	.word	0x00000bd0
        /*02dc*/ 	.word	0x000000ff
        /*02e0*/ 	.word	0x000000f0
        /*02e4*/ 	.short	0x0100
        /*02e6*/ 	.byte	0x07
	.zero		1


	//   ....[30]....
        /*02e8*/ 	.word	0x00000be0
        /*02ec*/ 	.word	0x000000ff
        /*02f0*/ 	.word	0x000000e8
        /*02f4*/ 	.short	0x0100
        /*02f6*/ 	.byte	0x07
	.zero		1


	//   ....[31]....
        /*02f8*/ 	.word	0x00000bf0
        /*02fc*/ 	.word	0x000000ff
        /*0300*/ 	.word	0x000000f8
        /*0304*/ 	.short	0x0100
        /*0306*/ 	.byte	0x07
	.zero		1


	//   ....[32]....
        /*0308*/ 	.word	0x00000ce0
        /*030c*/ 	.word	0x000000ff
        /*0310*/ 	.word	0x00000100
        /*0314*/ 	.short	0x0100
        /*0316*/ 	.byte	0x05
	.zero		1


	//   ....[33]....
        /*0318*/ 	.word	0x00000cf0
        /*031c*/ 	.word	0x000000ff
        /*0320*/ 	.word	0x00000110
        /*0324*/ 	.short	0x0100
        /*0326*/ 	.byte	0x05
	.zero		1


	//   ....[34]....
        /*0328*/ 	.word	0x00000d00
        /*032c*/ 	.word	0x000000ff
        /*0330*/ 	.word	0x00000108
        /*0334*/ 	.short	0x0100
        /*0336*/ 	.byte	0x05
	.zero		1


	//   ....[35]....
        /*0338*/ 	.word	0x00000d10
        /*033c*/ 	.word	0x000000ff
        /*0340*/ 	.word	0x00000118
        /*0344*/ 	.short	0x0100
        /*0346*/ 	.byte	0x05
	.zero		1


	//   ....[36]....
        /*0348*/ 	.word	0x000015e0
        /*034c*/ 	.word	0x00000003
        /*0350*/ 	.word	0x00000110
        /*0354*/ 	.short	0x010a
        /*0356*/ 	.byte	0xff
	.zero		1


	//   ....[37]....
        /*0358*/ 	.word	0x00001610
        /*035c*/ 	.word	0x00000003
        /*0360*/ 	.word	0x00000100
        /*0364*/ 	.short	0x0101
        /*0366*/ 	.byte	0xff
	.zero		1


	//   ....[38]....
        /*0368*/ 	.word	0x000016e0
        /*036c*/ 	.word	0x000000ff
        /*0370*/ 	.word	0x00000038
        /*0374*/ 	.short	0x010a
        /*0376*/ 	.byte	0x08
	.zero		1


	//   ....[39]....
        /*0378*/ 	.word	0x00001780
        /*037c*/ 	.word	0x000000ff
        /*0380*/ 	.word	0x00000038
        /*0384*/ 	.short	0x010a
        /*0386*/ 	.byte	0x21
	.zero		1


	//   ....[40]....
        /*0388*/ 	.word	0x000018d0
        /*038c*/ 	.word	0x000000ff
        /*0390*/ 	.word	0x00000038
        /*0394*/ 	.short	0x010a
        /*0396*/ 	.byte	0x08
	.zero		1


	//   ....[41]....
        /*0398*/ 	.word	0x000019e0
        /*039c*/ 	.word	0x000000ff
        /*03a0*/ 	.word	0x000000b8
        /*03a4*/ 	.short	0x0101
        /*03a6*/ 	.byte	0x04
	.zero		1


	//   ....[42]....
        /*03a8*/ 	.word	0x00001a00
        /*03ac*/ 	.word	0x000000ff
        /*03b0*/ 	.word	0x00000038
        /*03b4*/ 	.short	0x010a
        /*03b6*/ 	.byte	0x08
	.zero		1


	//   ....[43]....
        /*03b8*/ 	.word	0x00001a80
        /*03bc*/ 	.word	0x000000ff
        /*03c0*/ 	.word	0x00000038
        /*03c4*/ 	.short	0x010a
        /*03c6*/ 	.byte	0x11
	.zero		1


	//   ....[44]....
        /*03c8*/ 	.word	0x00001bd0
        /*03cc*/ 	.word	0x000000ff
        /*03d0*/ 	.word	0x00000038
        /*03d4*/ 	.short	0x010a
        /*03d6*/ 	.byte	0x08
	.zero		1


	//   ....[45]....
        /*03d8*/ 	.word	0x00001d10
        /*03dc*/ 	.word	0x00000002
        /*03e0*/ 	.word	0x000000c0
        /*03e4*/ 	.short	0x010a
        /*03e6*/ 	.byte	0xff
	.zero		1


	//   ....[46]....
        /*03e8*/ 	.word	0x00001dd0
        /*03ec*/ 	.word	0x00000002
        /*03f0*/ 	.word	0x00000000
        /*03f4*/ 	.short	0x0101
        /*03f6*/ 	.byte	0xff
	.zero		1


	//   ....[47]....
        /*03f8*/ 	.word	0x00002330
        /*03fc*/ 	.word	0x000000ff
        /*0400*/ 	.word	0x00000000
        /*0404*/ 	.short	0x010a
        /*0406*/ 	.byte	0x05
	.zero		1


	//   ....[48]....
        /*0408*/ 	.word	0x000023c0
        /*040c*/ 	.word	0x000000ff
        /*0410*/ 	.word	0x00000000
        /*0414*/ 	.short	0x010a
        /*0416*/ 	.byte	0x05
	.zero		1


	//   ....[49]....
        /*0418*/ 	.word	0x00002450
        /*041c*/ 	.word	0x000000ff
        /*0420*/ 	.word	0x00000000
        /*0424*/ 	.short	0x010a
        /*0426*/ 	.byte	0x05
	.zero		1


	//   ....[50]....
        /*0428*/ 	.word	0x000024e0
        /*042c*/ 	.word	0x000000ff
        /*0430*/ 	.word	0x00000000
        /*0434*/ 	.short	0x010a
        /*0436*/ 	.byte	0x05
	.zero		1


	//   ....[51]....
        /*0438*/ 	.word	0x00002570
        /*043c*/ 	.word	0x000000ff
        /*0440*/ 	.word	0x00000000
        /*0444*/ 	.short	0x010a
        /*0446*/ 	.byte	0x05
	.zero		1


	//   ....[52]....
        /*0448*/ 	.word	0x00002600
        /*044c*/ 	.word	0x000000ff
        /*0450*/ 	.word	0x00000000
        /*0454*/ 	.short	0x010a
        /*0456*/ 	.byte	0x05
	.zero		1


	//   ....[53]....
        /*0458*/ 	.word	0x000026a0
        /*045c*/ 	.word	0x00000000
        /*0460*/ 	.word	0x00000000
        /*0464*/ 	.short	0x010a
        /*0466*/ 	.byte	0xff
	.zero		1


	//   ....[54]....
        /*0468*/ 	.word	0x000027c0
        /*046c*/ 	.word	0x00000000
        /*0470*/ 	.word	0x00000100
        /*0474*/ 	.short	0x010a
        /*0476*/ 	.byte	0xff
	.zero		1


	//   ....[55]....
        /*0478*/ 	.word	0x00002820
        /*047c*/ 	.word	0x00000004
        /*0480*/ 	.word	0x00000000
        /*0484*/ 	.short	0x0101
        /*0486*/ 	.byte	0xff
	.zero		1


	//   ....[56]....
        /*0488*/ 	.word	0x00002840
        /*048c*/ 	.word	0x000000ff
        /*0490*/ 	.word	0x000000d0
        /*0494*/ 	.short	0x010a
        /*0496*/ 	.byte	0x05
	.zero		1


	//   ....[57]....
        /*0498*/ 	.word	0x00002960
        /*049c*/ 	.word	0x00000000
        /*04a0*/ 	.word	0x000000c0
        /*04a4*/ 	.short	0x010a
        /*04a6*/ 	.byte	0xff
	.zero		1


	//   ....[58]....
        /*04a8*/ 	.word	0x00002a70
        /*04ac*/ 	.word	0x00000000
        /*04b0*/ 	.word	0x00000000
        /*04b4*/ 	.short	0x0101
        /*04b6*/ 	.byte	0xff
	.zero		1


	//   ....[59]....
        /*04b8*/ 	.word	0x00002b00
        /*04bc*/ 	.word	0x000000ff
        /*04c0*/ 	.word	0x000000d0
        /*04c4*/ 	.short	0x0106
        /*04c6*/ 	.byte	0x05
	.zero		1


	//   ....[60]....
        /*04c8*/ 	.word	0x00002b20
        /*04cc*/ 	.word	0x000000ff
        /*04d0*/ 	.word	0x000000d0
        /*04d4*/ 	.short	0x010a
        /*04d6*/ 	.byte	0x05
	.zero		1


	//   ....[61]....
        /*04d8*/ 	.word	0x00002bb0
        /*04dc*/ 	.word	0x000000ff
        /*04e0*/ 	.word	0x000000d0
        /*04e4*/ 	.short	0x0106
        /*04e6*/ 	.byte	0x04
	.zero		1


	//   ....[62]....
        /*04e8*/ 	.word	0x00002bf0
        /*04ec*/ 	.word	0x00000000
        /*04f0*/ 	.word	0x000000d0
        /*04f4*/ 	.short	0x010a
        /*04f6*/ 	.byte	0xff
	.zero		1


	//   ....[63]....
        /*04f8*/ 	.word	0x000030f0
        /*04fc*/ 	.word	0x00000000
        /*0500*/ 	.word	0x000000c0
        /*0504*/ 	.short	0x010a
        /*0506*/ 	.byte	0xff
	.zero		1


	//   ....[64]....
        /*0508*/ 	.word	0x00003200
        /*050c*/ 	.word	0x00000003
        /*0510*/ 	.word	0x00000000
        /*0514*/ 	.short	0x0101
        /*0516*/ 	.byte	0xff
	.zero		1


	//   ....[65]....
        /*0518*/ 	.word	0x00003210
        /*051c*/ 	.word	0x000000ff
        /*0520*/ 	.word	0x00000000
        /*0524*/ 	.short	0x010a
        /*0526*/ 	.byte	0x04
	.zero		1


	//   ....[66]....
        /*0528*/ 	.word	0x00003230
        /*052c*/ 	.word	0x000000ff
        /*0530*/ 	.word	0x000000f0
        /*0534*/ 	.short	0x010a
        /*0536*/ 	.byte	0x08
	.zero		1


	//   ....[67]....
        /*0538*/ 	.word	0x00003300
        /*053c*/ 	.word	0x000000ff
        /*0540*/ 	.word	0x00000000
        /*0544*/ 	.short	0x010a
        /*0546*/ 	.byte	0x07
	.zero		1


	//   ....[68]....
        /*0548*/ 	.word	0x00003440
        /*054c*/ 	.word	0x000000ff
        /*0550*/ 	.word	0x00000000
        /*0554*/ 	.short	0x010a
        /*0556*/ 	.byte	0x04
	.zero		1


	//   ....[69]....
        /*0558*/ 	.word	0x00003630
        /*055c*/ 	.word	0x000000ff
        /*0560*/ 	.word	0x00000000
        /*0564*/ 	.short	0x010a
        /*0566*/ 	.byte	0x05
	.zero		1


	//   ....[70]....
        /*0568*/ 	.word	0x000036c0
        /*056c*/ 	.word	0x000000ff
        /*0570*/ 	.word	0x00000000
        /*0574*/ 	.short	0x010a
        /*0576*/ 	.byte	0x07
	.zero		1


	//   ....[71]....
        /*0578*/ 	.word	0x00003b40
        /*057c*/ 	.word	0x00000000
        /*0580*/ 	.word	0x000000c0
        /*0584*/ 	.short	0x010a
        /*0586*/ 	.byte	0xff
	.zero		1


	//   ....[72]....
        /*0588*/ 	.word	0x00003c00
        /*058c*/ 	.word	0x00000000
        /*0590*/ 	.word	0x00000000
        /*0594*/ 	.short	0x0101
        /*0596*/ 	.byte	0xff
	.zero		1


	//   ....[73]....
        /*0598*/ 	.word	0x00003f20
        /*059c*/ 	.word	0x000000ff
        /*05a0*/ 	.word	0x000000b8
        /*05a4*/ 	.short	0x010a
        /*05a6*/ 	.byte	0x07
	.zero		1


	//   ....[74]....
        /*05a8*/ 	.word	0x00004110
        /*05ac*/ 	.word	0x000000ff
        /*05b0*/ 	.word	0x00000090
        /*05b4*/ 	.short	0x010a
        /*05b6*/ 	.byte	0x07
	.zero		1


	//   ....[75]....
        /*05b8*/ 	.word	0x00004280
        /*05bc*/ 	.word	0x000000ff
        /*05c0*/ 	.word	0x00000070
        /*05c4*/ 	.short	0x010b
        /*05c6*/ 	.byte	0x07
	.zero		1


	//   ....[76]....
        /*05c8*/ 	.word	0x00004290
        /*05cc*/ 	.word	0x000000ff
        /*05d0*/ 	.word	0x00000000
        /*05d4*/ 	.short	0x0101
        /*05d6*/ 	.byte	0x08
	.zero		1


	//   ....[77]....
        /*05d8*/ 	.word	0x000042b0
        /*05dc*/ 	.word	0x000000ff
        /*05e0*/ 	.word	0x00000098
        /*05e4*/ 	.short	0x010a
        /*05e6*/ 	.byte	0x07
	.zero		1


	//   ....[78]....
        /*05e8*/ 	.word	0x00004410
        /*05ec*/ 	.word	0x000000ff
        /*05f0*/ 	.word	0x00000078
        /*05f4*/ 	.short	0x010b
        /*05f6*/ 	.byte	0x07
	.zero		1


	//   ....[79]....
        /*05f8*/ 	.word	0x00004420
        /*05fc*/ 	.word	0x000000ff
        /*0600*/ 	.word	0x00000000
        /*0604*/ 	.short	0x0101
        /*0606*/ 	.byte	0x08
	.zero		1


	//   ....[80]....
        /*0608*/ 	.word	0x00004430
        /*060c*/ 	.word	0x000000ff
        /*0610*/ 	.word	0x000000a0
        /*0614*/ 	.short	0x010a
        /*0616*/ 	.byte	0x07
	.zero		1


	//   ....[81]....
        /*0618*/ 	.word	0x000045d0
        /*061c*/ 	.word	0x000000ff
        /*0620*/ 	.word	0x00000080
        /*0624*/ 	.short	0x010b
        /*0626*/ 	.byte	0x07
	.zero		1


	//   ....[82]....
        /*0628*/ 	.word	0x00004640
        /*062c*/ 	.word	0x000000ff
        /*0630*/ 	.word	0x00000000
        /*0634*/ 	.short	0x0101
        /*0636*/ 	.byte	0x08
	.zero		1


	//   ....[83]....
        /*0638*/ 	.word	0x00004670
        /*063c*/ 	.word	0x000000ff
        /*0640*/ 	.word	0x000000a8
        /*0644*/ 	.short	0x010a
        /*0646*/ 	.byte	0x07
	.zero		1


	//   ....[84]....
        /*0648*/ 	.word	0x00004880
        /*064c*/ 	.word	0x000000ff
        /*0650*/ 	.word	0x00000088
        /*0654*/ 	.short	0x010b
        /*0656*/ 	.byte	0x07
	.zero		1


	//   ....[85]....
        /*0658*/ 	.word	0x000048a0
        /*065c*/ 	.word	0x000000ff
        /*0660*/ 	.word	0x00000000
        /*0664*/ 	.short	0x0101
        /*0666*/ 	.byte	0x0d
	.zero		1


	//   ....[86]....
        /*0668*/ 	.word	0x000048d0
        /*066c*/ 	.word	0x000000ff
        /*0670*/ 	.word	0x00000090
        /*0674*/ 	.short	0x010a
        /*0676*/ 	.byte	0x07
	.zero		1


	//   ....[87]....
        /*0678*/ 	.word	0x000048f0
        /*067c*/ 	.word	0x000000ff
        /*0680*/ 	.word	0x00000098
        /*0684*/ 	.short	0x010a
        /*0686*/ 	.byte	0x07
	.zero		1


	//   ....[88]....
        /*0688*/ 	.word	0x00004910
        /*068c*/ 	.word	0x000000ff
        /*0690*/ 	.word	0x000000a0
        /*0694*/ 	.short	0x010a
        /*0696*/ 	.byte	0x07
	.zero		1


	//   ....[89]....
        /*0698*/ 	.word	0x00004950
        /*069c*/ 	.word	0x00000000
        /*06a0*/ 	.word	0x000000a8
        /*06a4*/ 	.short	0x010a
        /*06a6*/ 	.byte	0xff
	.zero		1


	//   ....[90]....
        /*06a8*/ 	.word	0x00004c80
        /*06ac*/ 	.word	0x00000000
        /*06b0*/ 	.word	0x000000c0
        /*06b4*/ 	.short	0x010a
        /*06b6*/ 	.byte	0xff
	.zero		1


	//   ....[91]....
        /*06b8*/ 	.word	0x00004d90
        /*06bc*/ 	.word	0x00000000
        /*06c0*/ 	.word	0x00000000
        /*06c4*/ 	.short	0x0101
        /*06c6*/ 	.byte	0xff
	.zero		1


	//   ....[92]....
        /*06c8*/ 	.word	0x000057f0
        /*06cc*/ 	.word	0x00000003
        /*06d0*/ 	.word	0x00000070
        /*06d4*/ 	.short	0x010a
        /*06d6*/ 	.byte	0xff
	.zero		1


	//   ....[93]....
        /*06d8*/ 	.word	0x00005830
        /*06dc*/ 	.word	0x000000c1
        /*06e0*/ 	.word	0x000000e0
        /*06e4*/ 	.short	0x010a
        /*06e6*/ 	.byte	0xff
	.zero		1


	//   ....[94]....
        /*06e8*/ 	.word	0x00005960
        /*06ec*/ 	.word	0x00000003
        /*06f0*/ 	.word	0x00000070
        /*06f4*/ 	.short	0x010a
        /*06f6*/ 	.byte	0xff
	.zero		1


	//   ....[95]....
        /*06f8*/ 	.word	0x00005ac0
        /*06fc*/ 	.word	0x00000000
        /*0700*/ 	.word	0x00000000
        /*0704*/ 	.short	0x0101
        /*0706*/ 	.byte	0xff
	.zero		1


	//   ....[96]....
        /*0708*/ 	.word	0x00005b20
        /*070c*/ 	.word	0x000000c1
        /*0710*/ 	.word	0x000000e0
        /*0714*/ 	.short	0x010a
        /*0716*/ 	.byte	0xff
	.zero		1


	//   ....[97]....
        /*0718*/ 	.word	0x00006ed0
        /*071c*/ 	.word	0x000000cc
        /*0720*/ 	.word	0x00000070
        /*0724*/ 	.short	0x010a
        /*0726*/ 	.byte	0xff
	.zero		1


	//   ....[98]....
        /*0728*/ 	.word	0x00006fa0
        /*072c*/ 	.word	0x000000cc
        /*0730*/ 	.word	0x00000070
        /*0734*/ 	.short	0x010a
        /*0736*/ 	.byte	0xff
	.zero		1


	//   ....[99]....
        /*0738*/ 	.word	0x000070e0
        /*073c*/ 	.word	0x00000003
        /*0740*/ 	.word	0x00000000
        /*0744*/ 	.short	0x0101
        /*0746*/ 	.byte	0xff
	.zero		1


	//   ....[100]....
        /*0748*/ 	.word	0x00008480
        /*074c*/ 	.word	0x00000000
        /*0750*/ 	.word	0x00000070
        /*0754*/ 	.short	0x010a
        /*0756*/ 	.byte	0xff
	.zero		1


	//   ....[101]....
        /*0758*/ 	.word	0x00008550
        /*075c*/ 	.word	0x00000000
        /*0760*/ 	.word	0x00000070
        /*0764*/ 	.short	0x010a
        /*0766*/ 	.byte	0xff
	.zero		1


	//   ....[102]....
        /*0768*/ 	.word	0x000086b0
        /*076c*/ 	.word	0x00000000
        /*0770*/ 	.word	0x00000000
        /*0774*/ 	.short	0x0101
        /*0776*/ 	.byte	0xff
	.zero		1


	//   ....[103]....
        /*0778*/ 	.word	0x00009a60
        /*077c*/ 	.word	0x00000000
        /*0780*/ 	.word	0x00000070
        /*0784*/ 	.short	0x010a
        /*0786*/ 	.byte	0xff
	.zero		1


	//   ....[104]....
        /*0788*/ 	.word	0x00009b30
        /*078c*/ 	.word	0x00000000
        /*0790*/ 	.word	0x00000070
        /*0794*/ 	.short	0x010a
        /*0796*/ 	.byte	0xff
	.zero		1


	//   ....[105]....
        /*0798*/ 	.word	0x00009c90
        /*079c*/ 	.word	0x00000000
        /*07a0*/ 	.word	0x00000000
        /*07a4*/ 	.short	0x0101
        /*07a6*/ 	.byte	0xff
	.zero		1


	//   ....[106]....
        /*07a8*/ 	.word	0x0000a180
        /*07ac*/ 	.word	0x000000ff
        /*07b0*/ 	.word	0x00000000
        /*07b4*/ 	.short	0x0101
        /*07b6*/ 	.byte	0x05
	.zero		1


	//   ....[107]....
        /*07b8*/ 	.word	0x0000b100
        /*07bc*/ 	.word	0x00000003
        /*07c0*/ 	.word	0x00000110
        /*07c4*/ 	.short	0x010a
        /*07c6*/ 	.byte	0xff
	.zero		1


	//   ....[108]....
        /*07c8*/ 	.word	0x0000b160
        /*07cc*/ 	.word	0x00000002
        /*07d0*/ 	.word	0x00000038
        /*07d4*/ 	.short	0x010a
        /*07d6*/ 	.byte	0xff
	.zero		1


	//   ....[109]....
        /*07d8*/ 	.word	0x0000b1c0
        /*07dc*/ 	.word	0x00000002
        /*07e0*/ 	.word	0x00000038
        /*07e4*/ 	.short	0x010a
        /*07e6*/ 	.byte	0xff
	.zero		1


	//   ....[110]....
        /*07e8*/ 	.word	0x0000b210
        /*07ec*/ 	.word	0x00000002
        /*07f0*/ 	.word	0x000000c0
        /*07f4*/ 	.short	0x010a
        /*07f6*/ 	.byte	0xff
	.zero		1


	//   ....[111]....
        /*07f8*/ 	.word	0x0000b270
        /*07fc*/ 	.word	0x00000000
        /*0800*/ 	.word	0x00000000
        /*0804*/ 	.short	0x010a
        /*0806*/ 	.byte	0xff
	.zero		1


	//   ....[112]....
        /*0808*/ 	.word	0x0000b2d0
        /*080c*/ 	.word	0x00000000
        /*0810*/ 	.word	0x00000000
        /*0814*/ 	.short	0x010a
        /*0816*/ 	.byte	0xff
	.zero		1


	//   ....[113]....
        /*0818*/ 	.word	0x0000b330
        /*081c*/ 	.word	0x00000000
        /*0820*/ 	.word	0x00000000
        /*0824*/ 	.short	0x010a
        /*0826*/ 	.byte	0xff
	.zero		1


	//   ....[114]....
        /*0828*/ 	.word	0x0000b390
        /*082c*/ 	.word	0x00000000
        /*0830*/ 	.word	0x00000000
        /*0834*/ 	.short	0x010a
        /*0836*/ 	.byte	0xff
	.zero		1


	//   ....[115]....
        /*0838*/ 	.word	0x0000b3f0
        /*083c*/ 	.word	0x00000000
        /*0840*/ 	.word	0x00000000
        /*0844*/ 	.short	0x010a
        /*0846*/ 	.byte	0xff
	.zero		1


	//   ....[116]....
        /*0848*/ 	.word	0x0000b450
        /*084c*/ 	.word	0x00000000
        /*0850*/ 	.word	0x00000000
        /*0854*/ 	.short	0x010a
        /*0856*/ 	.byte	0xff
	.zero		1


	//   ....[117]....
        /*0858*/ 	.word	0x0000b4a0
        /*085c*/ 	.word	0x00000000
        /*0860*/ 	.word	0x00000100
        /*0864*/ 	.short	0x010a
        /*0866*/ 	.byte	0xff
	.zero		1


	//   ....[118]....
        /*0868*/ 	.word	0x0000b500
        /*086c*/ 	.word	0x00000000
        /*0870*/ 	.word	0x000000d0
        /*0874*/ 	.short	0x010a
        /*0876*/ 	.byte	0xff
	.zero		1


	//   ....[119]....
        /*0878*/ 	.word	0x0000b550
        /*087c*/ 	.word	0x00000000
        /*0880*/ 	.word	0x000000c0
        /*0884*/ 	.short	0x010a
        /*0886*/ 	.byte	0xff
	.zero		1


	//   ....[120]....
        /*0888*/ 	.word	0x0000b5b0
        /*088c*/ 	.word	0x00000000
        /*0890*/ 	.word	0x000000d0
        /*0894*/ 	.short	0x010a
        /*0896*/ 	.byte	0xff
	.zero		1


	//   ....[121]....
        /*0898*/ 	.word	0x0000b600
        /*089c*/ 	.word	0x00000000
        /*08a0*/ 	.word	0x000000c0
        /*08a4*/ 	.short	0x010a
        /*08a6*/ 	.byte	0xff
	.zero		1


	//   ....[122]....
        /*08a8*/ 	.word	0x0000b660
        /*08ac*/ 	.word	0x00000003
        /*08b0*/ 	.word	0x000000f0
        /*08b4*/ 	.short	0x010a
        /*08b6*/ 	.byte	0xff
	.zero		1


	//   ....[123]....
        /*08b8*/ 	.word	0x0000b6c0
        /*08bc*/ 	.word	0x00000000
        /*08c0*/ 	.word	0x00000000
        /*08c4*/ 	.short	0x010a
        /*08c6*/ 	.byte	0xff
	.zero		1


	//   ....[124]....
        /*08c8*/ 	.word	0x0000b720
        /*08cc*/ 	.word	0x00000000
        /*08d0*/ 	.word	0x00000000
        /*08d4*/ 	.short	0x010a
        /*08d6*/ 	.byte	0xff
	.zero		1


	//   ....[125]....
        /*08d8*/ 	.word	0x0000b780
        /*08dc*/ 	.word	0x00000000
        /*08e0*/ 	.word	0x00000000
        /*08e4*/ 	.short	0x010a
        /*08e6*/ 	.byte	0xff
	.zero		1


	//   ....[126]....
        /*08e8*/ 	.word	0x0000b7d0
        /*08ec*/ 	.word	0x00000000
        /*08f0*/ 	.word	0x000000c0
        /*08f4*/ 	.short	0x010a
        /*08f6*/ 	.byte	0xff
	.zero		1


	//   ....[127]....
        /*08f8*/ 	.word	0x0000b830
        /*08fc*/ 	.word	0x00000000
        /*0900*/ 	.word	0x000000b8
        /*0904*/ 	.short	0x010a
        /*0906*/ 	.byte	0xff
	.zero		1


	//   ....[128]....
        /*0908*/ 	.word	0x0000b890
        /*090c*/ 	.word	0x00000003
        /*0910*/ 	.word	0x00000090
        /*0914*/ 	.short	0x010a
        /*0916*/ 	.byte	0xff
	.zero		1


	//   ....[129]....
        /*0918*/ 	.word	0x0000b8f0
        /*091c*/ 	.word	0x00000003
        /*0920*/ 	.word	0x00000098
        /*0924*/ 	.short	0x010a
        /*0926*/ 	.byte	0xff
	.zero		1


	//   ....[130]....
        /*0928*/ 	.word	0x0000b950
        /*092c*/ 	.word	0x00000003
        /*0930*/ 	.word	0x000000a0
        /*0934*/ 	.short	0x010a
        /*0936*/ 	.byte	0xff
	.zero		1


	//   ....[131]....
        /*0938*/ 	.word	0x0000b9b0
        /*093c*/ 	.word	0x00000003
        /*0940*/ 	.word	0x000000a8
        /*0944*/ 	.short	0x010a
        /*0946*/ 	.byte	0xff
	.zero		1


	//   ....[132]....
        /*0948*/ 	.word	0x0000ba10
        /*094c*/ 	.word	0x00000000
        /*0950*/ 	.word	0x00000090
        /*0954*/ 	.short	0x010a
        /*0956*/ 	.byte	0xff
	.zero		1


	//   ....[133]....
        /*0958*/ 	.word	0x0000ba70
        /*095c*/ 	.word	0x00000000
        /*0960*/ 	.word	0x00000098
        /*0964*/ 	.short	0x010a
        /*0966*/ 	.byte	0xff
	.zero		1


	//   ....[134]....
        /*0968*/ 	.word	0x0000bad0
        /*096c*/ 	.word	0x00000000
        /*0970*/ 	.word	0x000000a0
        /*0974*/ 	.short	0x010a
        /*0976*/ 	.byte	0xff
	.zero		1


	//   ....[135]....
        /*0978*/ 	.word	0x0000bb20
        /*097c*/ 	.word	0x00000000
        /*0980*/ 	.word	0x000000c0
        /*0984*/ 	.short	0x010a
        /*0986*/ 	.byte	0xff
	.zero		1


	//   ....[136]....
        /*0988*/ 	.word	0x0000bb70
        /*098c*/ 	.word	0x00000003
        /*0990*/ 	.word	0x00000070
        /*0994*/ 	.short	0x010a
        /*0996*/ 	.byte	0xff
	.zero		1


	//   ....[137]....
        /*0998*/ 	.word	0x0000bbc0
        /*099c*/ 	.word	0x000000c1
        /*09a0*/ 	.word	0x000000e0
        /*09a4*/ 	.short	0x010a
        /*09a6*/ 	.byte	0xff
	.zero		1


	//   ....[138]....
        /*09a8*/ 	.word	0x0000bc10
        /*09ac*/ 	.word	0x000000cc
        /*09b0*/ 	.word	0x00000070
        /*09b4*/ 	.short	0x010a
        /*09b6*/ 	.byte	0xff
	.zero		1


	//   ....[139]....
        /*09b8*/ 	.word	0x0000bc60
        /*09bc*/ 	.word	0x00000000
        /*09c0*/ 	.word	0x00000070
        /*09c4*/ 	.short	0x010a
        /*09c6*/ 	.byte	0xff
	.zero		1


	//   ....[140]....
        /*09c8*/ 	.word	0x0000bcb0
        /*09cc*/ 	.word	0x00000000
        /*09d0*/ 	.word	0x00000070
        /*09d4*/ 	.short	0x010a
        /*09d6*/ 	.byte	0xff
	.zero		1


	//----- nvinfo : EIATTR_NUM_MBARRIERS
	.align		4
.L_48:
        /*09d8*/ 	.byte	0x03, 0x38
        /*09da*/ 	.short	0x0024


	//----- nvinfo : EIATTR_EXIT_INSTR_OFFSETS
	.align		4
        /*09dc*/ 	.byte	0x04, 0x1c
        /*09de*/ 	.short	(.L_50 - .L_49)


	//   ....[0]....
.L_49:
        /*09e0*/ 	.word	0x000026d0


	//   ....[1]....
        /*09e4*/ 	.word	0x00002bc0


	//   ....[2]....
        /*09e8*/ 	.word	0x00002c20


	//   ....[3]....
        /*09ec*/ 	.word	0x00003920


	//   ....[4]....
        /*09f0*/ 	.word	0x00004980


	//   ....[5]....
        /*09f4*/ 	.word	0x000049c0


	//   ....[6]....
        /*09f8*/ 	.word	0x0000b0f0


	//----- nvinfo : EIATTR_MAX_THREADS
	.align		4
.L_50:
        /*09fc*/ 	.byte	0x04, 0x05
        /*09fe*/ 	.short	(.L_52 - .L_51)
.L_51:
        /*0a00*/ 	.word	0x00000100
        /*0a04*/ 	.word	0x00000001
        /*0a08*/ 	.word	0x00000001


	//----- nvinfo : EIATTR_CRS_STACK_SIZE
	.align		4
.L_52:
        /*0a0c*/ 	.byte	0x04, 0x1e
        /*0a0e*/ 	.short	(.L_54 - .L_53)
.L_53:
        /*0a10*/ 	.word	0x00000000


	//----- nvinfo : EIATTR_CBANK_PARAM_SIZE
	.align		4
.L_54:
        /*0a14*/ 	.byte	0x03, 0x19
        /*0a16*/ 	.short	0x0800


	//----- nvinfo : EIATTR_PARAM_CBANK
	.align		4
        /*0a18*/ 	.byte	0x04, 0x0a
        /*0a1a*/ 	.short	(.L_56 - .L_55)
	.align		4
.L_55:
        /*0a1c*/ 	.word	index@(.nv.constant0._ZN7cutlass13device_kernelINS_4gemm6kernel13GemmUniversalIN4cute5tupleIJiiiiEEENS1_10collective13CollectiveMmaINS1_35MainloopSm100TmaUmmaWarpSpecializedILi7ELi2ELi2ENS5_IJNS4_1CILi1EEESB_SB_EEEEENS5_IJNSA_ILi128EEENSA_ILi256EEENSA_ILi64EEEEEENS_12float_e4m3_tENS5_IJlSB_lEEESI_SJ_NS4_8TiledMMAINS4_8MMA_AtomIJNS4_10MMA_TraitsINS4_19SM100_MMA_F8F6F4_SSEJSI_SI_fSE_SF_NS4_17integral_constantINS4_4UMMA5MajorELSQ_0EEESR_NSO_INSP_7ScaleInELSS_0EEEST_EEEEEENS4_6LayoutISC_NS5_IJNSA_ILi0EEESX_SX_EEEEENS5_IJNS4_10UnderscoreES10_S10_EEEEENS4_13SM90_TMA_LOADENS4_14ComposedLayoutINS4_7SwizzleILi2ELi4ELi3EEENS4_18smem_ptr_flag_bitsILi8EEENSW_INS5_IJNSA_ILi8EEESG_EEENS5_IJSG_SB_EEEEEEEvNS4_8identityES13_S1D_vS1E_EENS_8epilogue10collective18CollectiveEpilogueINS1G_23Sm100TmaWarpSpecializedILi4ELi2ELi64ELb0ELb0EEEJSH_NS5_IJNSW_ISE_SB_EENSW_ISG_SB_EEEEESI_SJ_SI_SJ_NS1G_6fusion15FusionCallbacksIS1K_NS1O_17LinearCombinationISI_fSI_fLNS_15FloatRoundStyleE2EEESH_S1N_JEEENS4_5SM1004TMEM4LOAD26SM100_TMEM_LOAD_32dp32b64xES13_S1D_NS4_39AutoVectorizingCopyWithAssumedAlignmentILi128EEENS4_14SM90_TMA_STOREES1D_S1Z_S1Z_EEEvvEEEEvNT_6ParamsE)
        /*0a20*/ 	.short	0x0380
        /*0a22*/ 	.short	0x0800


	//----- nvinfo : EIATTR_SW_WAR
	.align		4
.L_56:
        /*0a24*/ 	.byte	0x04, 0x36
        /*0a26*/ 	.short	(.L_58 - .L_57)
.L_57:
        /*0a28*/ 	.word	0x00000008
.L_58:


//--------------------- .nv.callgraph             --------------------------
	.section	.nv.callgraph,"",@"SHT_CUDA_CALLGRAPH"
	.align	4
	.sectionentsize	8
	.align		4
        /*0000*/ 	.word	0x00000000
	.align		4
        /*0004*/ 	.word	0xffffffff
	.align		4
        /*0008*/ 	.word	index@(_ZN7cutlass13device_kernelINS_4gemm6kernel13GemmUniversalIN4cute5tupleIJiiiiEEENS1_10collective13CollectiveMmaINS1_35MainloopSm100TmaUmmaWarpSpecializedILi7ELi2ELi2ENS5_IJNS4_1CILi1EEESB_SB_EEEEENS5_IJNSA_ILi128EEENSA_ILi256EEENSA_ILi64EEEEEENS_12float_e4m3_tENS5_IJlSB_lEEESI_SJ_NS4_8TiledMMAINS4_8MMA_AtomIJNS4_10MMA_TraitsINS4_19SM100_MMA_F8F6F4_SSEJSI_SI_fSE_SF_NS4_17integral_constantINS4_4UMMA5MajorELSQ_0EEESR_NSO_INSP_7ScaleInELSS_0EEEST_EEEEEENS4_6LayoutISC_NS5_IJNSA_ILi0EEESX_SX_EEEEENS5_IJNS4_10UnderscoreES10_S10_EEEEENS4_13SM90_TMA_LOADENS4_14ComposedLayoutINS4_7SwizzleILi2ELi4ELi3EEENS4_18smem_ptr_flag_bitsILi8EEENSW_INS5_IJNSA_ILi8EEESG_EEENS5_IJSG_SB_EEEEEEEvNS4_8identityES13_S1D_vS1E_EENS_8epilogue10collective18CollectiveEpilogueINS1G_23Sm100TmaWarpSpecializedILi4ELi2ELi64ELb0ELb0EEEJSH_NS5_IJNSW_ISE_SB_EENSW_ISG_SB_EEEEESI_SJ_SI_SJ_NS1G_6fusion15FusionCallbacksIS1K_NS1O_17LinearCombinationISI_fSI_fLNS_15FloatRoundStyleE2EEESH_S1N_JEEENS4_5SM1004TMEM4LOAD26SM100_TMEM_LOAD_32dp32b64xES13_S1D_NS4_39AutoVectorizingCopyWithAssumedAlignmentILi128EEENS4_14SM90_TMA_STOREES1D_S1Z_S1Z_EEEvvEEEEvNT_6ParamsE)
	.align		4
        /*000c*/ 	.word	index@(__assertfail)
	.align		4
        /*0010*/ 	.word	0x00000000
	.align		4
        /*0014*/ 	.word	0xfffffffe
	.align		4
        /*0018*/ 	.word	0x00000000
	.align		4
        /*001c*/ 	.word	0xfffffffd
	.align		4
        /*0020*/ 	.word	0x00000000
	.align		4
        /*0024*/ 	.word	0xfffffffc


//--------------------- .nv.constant4             --------------------------
	.section	.nv.constant4,"a",@progbits
	.align	8
	.align		8
.nv.constant4:
        /*0000*/ 	.dword	__assertfail
	.align		8
        /*0008*/ 	.dword	__unnamed_1
	.align		8
        /*0010*/ 	.dword	__unnamed_2
	.align		8
        /*0018*/ 	.dword	__unnamed_3
	.align		8
        /*0020*/ 	.dword	_ZN39_INTERNAL_8b8e1587_4_k_cu_54b85eb8_72884cuda3std3__45__cpo5beginE
	.align		8
        /*0028*/ 	.dword	_ZN39_INTERNAL_8b8e1587_4_k_cu_54b85eb8_72884cuda3std3__45__cpo3endE
	.align		8
        /*0030*/ 	.dword	_ZN39_INTERNAL_8b8e1587_4_k_cu_54b85eb8_72884cuda3std3__45__cpo6cbeginE
	.align		8
        /*0038*/ 	.dword	_ZN39_INTERNAL_8b8e1587_4_k_cu_54b85eb8_72884cuda3std3__45__cpo4cendE
	.align		8
        /*0040*/ 	.dword	_ZN39_INTERNAL_8b8e1587_4_k_cu_54b85eb8_72884cuda3std3__441_GLOBAL__N__8b8e1587_4_k_cu_54b85eb8_72886ignoreE
	.align		8
        /*0048*/ 	.dword	_ZN39_INTERNAL_8b8e1587_4_k_cu_54b85eb8_72884cuda3std3__419piecewise_constructE
	.align		8
        /*0050*/ 	.dword	_ZN39_INTERNAL_8b8e1587_4_k_cu_54b85eb8_72884cuda3std3__48in_placeE
	.align		8
        /*0058*/ 	.dword	_ZN39_INTERNAL_8b8e1587_4_k_cu_54b85eb8_72884cuda3std6ranges3__45__cpo4swapE
	.align		8
        /*0060*/ 	.dword	_ZN39_INTERNAL_8b8e1587_4_k_cu_54b85eb8_72884cuda3std6ranges3__45__cpo9iter_moveE
	.align		8
        /*0068*/ 	.dword	_ZN39_INTERNAL_8b8e1587_4_k_cu_54b85eb8_72884cute7productE
	.align		8
        /*0070*/ 	.dword	_ZN39_INTERNAL_8b8e1587_4_k_cu_54b85eb8_72884cute1_E
	.align		8
        /*0078*/ 	.dword	$str$25
	.align		8
        /*0080*/ 	.dword	$str$26
	.align		8
        /*0088*/ 	.dword	$str$27
	.align		8
        /*0090*/ 	.dword	$str$28


//--------------------- .text._ZN7cutlass13device_kernelINS_4gemm6kernel13GemmUniversalIN4cute5tupleIJiiiiEEENS1_10collective13CollectiveMmaINS1_35MainloopSm100TmaUmmaWarpSpecializedILi7ELi2ELi2ENS5_IJNS4_1CILi1EEESB_SB_EEEEENS5_IJNSA_ILi128EEENSA_ILi256EEENSA_ILi64EEEEEENS_12float_e4m3_tENS5_IJlSB_lEEESI_SJ_NS4_8TiledMMAINS4_8MMA_AtomIJNS4_10MMA_TraitsINS4_19SM100_MMA_F8F6F4_SSEJSI_SI_fSE_SF_NS4_17integral_constantINS4_4UMMA5MajorELSQ_0EEESR_NSO_INSP_7ScaleInELSS_0EEEST_EEEEEENS4_6LayoutISC_NS5_IJNSA_ILi0EEESX_SX_EEEEENS5_IJNS4_10UnderscoreES10_S10_EEEEENS4_13SM90_TMA_LOADENS4_14ComposedLayoutINS4_7SwizzleILi2ELi4ELi3EEENS4_18smem_ptr_flag_bitsILi8EEENSW_INS5_IJNSA_ILi8EEESG_EEENS5_IJSG_SB_EEEEEEEvNS4_8identityES13_S1D_vS1E_EENS_8epilogue10collective18CollectiveEpilogueINS1G_23Sm100TmaWarpSpecializedILi4ELi2ELi64ELb0ELb0EEEJSH_NS5_IJNSW_ISE_SB_EENSW_ISG_SB_EEEEESI_SJ_SI_SJ_NS1G_6fusion15FusionCallbacksIS1K_NS1O_17LinearCombinationISI_fSI_fLNS_15FloatRoundStyleE2EEESH_S1N_JEEENS4_5SM1004TMEM4LOAD26SM100_TMEM_LOAD_32dp32b64xES13_S1D_NS4_39AutoVectorizingCopyWithAssumedAlignmentILi128EEENS4_14SM90_TMA_STOREES1D_S1Z_S1Z_EEEvvEEEEvNT_6ParamsE --------------------------
	.section	.text._ZN7cutlass13device_kernelINS_4gemm6kernel13GemmUniversalIN4cute5tupleIJiiiiEEENS1_10collective13CollectiveMmaINS1_35MainloopSm100TmaUmmaWarpSpecializedILi7ELi2ELi2ENS5_IJNS4_1CILi1EEESB_SB_EEEEENS5_IJNSA_ILi128EEENSA_ILi256EEENSA_ILi64EEEEEENS_12float_e4m3_tENS5_IJlSB_lEEESI_SJ_NS4_8TiledMMAINS4_8MMA_AtomIJNS4_10MMA_TraitsINS4_19SM100_MMA_F8F6F4_SSEJSI_SI_fSE_SF_NS4_17integral_constantINS4_4UMMA5MajorELSQ_0EEESR_NSO_INSP_7ScaleInELSS_0EEEST_EEEEEENS4_6LayoutISC_NS5_IJNSA_ILi0EEESX_SX_EEEEENS5_IJNS4_10UnderscoreES10_S10_EEEEENS4_13SM90_TMA_LOADENS4_14ComposedLayoutINS4_7SwizzleILi2ELi4ELi3EEENS4_18smem_ptr_flag_bitsILi8EEENSW_INS5_IJNSA_ILi8EEESG_EEENS5_IJSG_SB_EEEEEEEvNS4_8identityES13_S1D_vS1E_EENS_8epilogue10collective18CollectiveEpilogueINS1G_23Sm100TmaWarpSpecializedILi4ELi2ELi64ELb0ELb0EEEJSH_NS5_IJNSW_ISE_SB_EENSW_ISG_SB_EEEEESI_SJ_SI_SJ_NS1G_6fusion15FusionCallbacksIS1K_NS1O_17LinearCombinationISI_fSI_fLNS_15FloatRoundStyleE2EEESH_S1N_JEEENS4_5SM1004TMEM4LOAD26SM100_TMEM_LOAD_32dp32b64xES13_S1D_NS4_39AutoVectorizingCopyWithAssumedAlignmentILi128EEENS4_14SM90_TMA_STOREES1D_S1Z_S1Z_EEEvvEEEEvNT_6ParamsE,"ax",@progbits
	.align	128
.text._ZN7cutlass13device_kernelINS_4gemm6kernel13GemmUniversalIN4cute5tupleIJiiiiEEENS1_10collective13CollectiveMmaINS1_35MainloopSm100TmaUmmaWarpSpecializedILi7ELi2ELi2ENS5_IJNS4_1CILi1EEESB_SB_EEEEENS5_IJNSA_ILi128EEENSA_ILi256EEENSA_ILi64EEEEEENS_12float_e4m3_tENS5_IJlSB_lEEESI_SJ_NS4_8TiledMMAINS4_8MMA_AtomIJNS4_10MMA_TraitsINS4_19SM100_MMA_F8F6F4_SSEJSI_SI_fSE_SF_NS4_17integral_constantINS4_4UMMA5MajorELSQ_0EEESR_NSO_INSP_7ScaleInELSS_0EEEST_EEEEEENS4_6LayoutISC_NS5_IJNSA_ILi0EEESX_SX_EEEEENS5_IJNS4_10UnderscoreES10_S10_EEEEENS4_13SM90_TMA_LOADENS4_14ComposedLayoutINS4_7SwizzleILi2ELi4ELi3EEENS4_18smem_ptr_flag_bitsILi8EEENSW_INS5_IJNSA_ILi8EEESG_EEENS5_IJSG_SB_EEEEEEEvNS4_8identityES13_S1D_vS1E_EENS_8epilogue10collective18CollectiveEpilogueINS1G_23Sm100TmaWarpSpecializedILi4ELi2ELi64ELb0ELb0EEEJSH_NS5_IJNSW_ISE_SB_EENSW_ISG_SB_EEEEESI_SJ_SI_SJ_NS1G_6fusion15FusionCallbacksIS1K_NS1O_17LinearCombinationISI_fSI_fLNS_15FloatRoundStyleE2EEESH_S1N_JEEENS4_5SM1004TMEM4LOAD26SM100_TMEM_LOAD_32dp32b64xES13_S1D_NS4_39AutoVectorizingCopyWithAssumedAlignmentILi128EEENS4_14SM90_TMA_STOREES1D_S1Z_S1Z_EEEvvEEEEvNT_6ParamsE:
        .type           _ZN7cutlass13device_kernelINS_4gemm6kernel13GemmUniversalIN4cute5tupleIJiiiiEEENS1_10collective13CollectiveMmaINS1_35MainloopSm100TmaUmmaWarpSpecializedILi7ELi2ELi2ENS5_IJNS4_1CILi1EEESB_SB_EEEEENS5_IJNSA_ILi128EEENSA_ILi256EEENSA_ILi64EEEEEENS_12float_e4m3_tENS5_IJlSB_lEEESI_SJ_NS4_8TiledMMAINS4_8MMA_AtomIJNS4_10MMA_TraitsINS4_19SM100_MMA_F8F6F4_SSEJSI_SI_fSE_SF_NS4_17integral_constantINS4_4UMMA5MajorELSQ_0EEESR_NSO_INSP_7ScaleInELSS_0EEEST_EEEEEENS4_6LayoutISC_NS5_IJNSA_ILi0EEESX_SX_EEEEENS5_IJNS4_10UnderscoreES10_S10_EEEEENS4_13SM90_TMA_LOADENS4_14ComposedLayoutINS4_7SwizzleILi2ELi4ELi3EEENS4_18smem_ptr_flag_bitsILi8EEENSW_INS5_IJNSA_ILi8EEESG_EEENS5_IJSG_SB_EEEEEEEvNS4_8identityES13_S1D_vS1E_EENS_8epilogue10collective18CollectiveEpilogueINS1G_23Sm100TmaWarpSpecializedILi4ELi2ELi64ELb0ELb0EEEJSH_NS5_IJNSW_ISE_SB_EENSW_ISG_SB_EEEEESI_SJ_SI_SJ_NS1G_6fusion15FusionCallbacksIS1K_NS1O_17LinearCombinationISI_fSI_fLNS_15FloatRoundStyleE2EEESH_S1N_JEEENS4_5SM1004TMEM4LOAD26SM100_TMEM_LOAD_32dp32b64xES13_S1D_NS4_39AutoVectorizingCopyWithAssumedAlignmentILi128EEENS4_14SM90_TMA_STOREES1D_S1Z_S1Z_EEEvvEEEEvNT_6ParamsE,@function
        .size           _ZN7cutlass13device_kernelINS_4gemm6kernel13GemmUniversalIN4cute5tupleIJiiiiEEENS1_10collective13CollectiveMmaINS1_35MainloopSm100TmaUmmaWarpSpecializedILi7ELi2ELi2ENS5_IJNS4_1CILi1EEESB_SB_EEEEENS5_IJNSA_ILi128EEENSA_ILi256EEENSA_ILi64EEEEEENS_12float_e4m3_tENS5_IJlSB_lEEESI_SJ_NS4_8TiledMMAINS4_8MMA_AtomIJNS4_10MMA_TraitsINS4_19SM100_MMA_F8F6F4_SSEJSI_SI_fSE_SF_NS4_17integral_constantINS4_4UMMA5MajorELSQ_0EEESR_NSO_INSP_7ScaleInELSS_0EEEST_EEEEEENS4_6LayoutISC_NS5_IJNSA_ILi0EEESX_SX_EEEEENS5_IJNS4_10UnderscoreES10_S10_EEEEENS4_13SM90_TMA_LOADENS4_14ComposedLayoutINS4_7SwizzleILi2ELi4ELi3EEENS4_18smem_ptr_flag_bitsILi8EEENSW_INS5_IJNSA_ILi8EEESG_EEENS5_IJSG_SB_EEEEEEEvNS4_8identityES13_S1D_vS1E_EENS_8epilogue10collective18CollectiveEpilogueINS1G_23Sm100TmaWarpSpecializedILi4ELi2ELi64ELb0ELb0EEEJSH_NS5_IJNSW_ISE_SB_EENSW_ISG_SB_EEEEESI_SJ_SI_SJ_NS1G_6fusion15FusionCallbacksIS1K_NS1O_17LinearCombinationISI_fSI_fLNS_15FloatRoundStyleE2EEESH_S1N_JEEENS4_5SM1004TMEM4LOAD26SM100_TMEM_LOAD_32dp32b64xES13_S1D_NS4_39AutoVectorizingCopyWithAssumedAlignmentILi128EEENS4_14SM90_TMA_STOREES1D_S1Z_S1Z_EEEvvEEEEvNT_6ParamsE,(.L_x_176 - _ZN7cutlass13device_kernelINS_4gemm6kernel13GemmUniversalIN4cute5tupleIJiiiiEEENS1_10collective13CollectiveMmaINS1_35MainloopSm100TmaUmmaWarpSpecializedILi7ELi2ELi2ENS5_IJNS4_1CILi1EEESB_SB_EEEEENS5_IJNSA_ILi128EEENSA_ILi256EEENSA_ILi64EEEEEENS_12float_e4m3_tENS5_IJlSB_lEEESI_SJ_NS4_8TiledMMAINS4_8MMA_AtomIJNS4_10MMA_TraitsINS4_19SM100_MMA_F8F6F4_SSEJSI_SI_fSE_SF_NS4_17integral_constantINS4_4UMMA5MajorELSQ_0EEESR_NSO_INSP_7ScaleInELSS_0EEEST_EEEEEENS4_6LayoutISC_NS5_IJNSA_ILi0EEESX_SX_EEEEENS5_IJNS4_10UnderscoreES10_S10_EEEEENS4_13SM90_TMA_LOADENS4_14ComposedLayoutINS4_7SwizzleILi2ELi4ELi3EEENS4_18smem_ptr_flag_bitsILi8EEENSW_INS5_IJNSA_ILi8EEESG_EEENS5_IJSG_SB_EEEEEEEvNS4_8identityES13_S1D_vS1E_EENS_8epilogue10collective18CollectiveEpilogueINS1G_23Sm100TmaWarpSpecializedILi4ELi2ELi64ELb0ELb0EEEJSH_NS5_IJNSW_ISE_SB_EENSW_ISG_SB_EEEEESI_SJ_SI_SJ_NS1G_6fusion15FusionCallbacksIS1K_NS1O_17LinearCombinationISI_fSI_fLNS_15FloatRoundStyleE2EEESH_S1N_JEEENS4_5SM1004TMEM4LOAD26SM100_TMEM_LOAD_32dp32b64xES13_S1D_NS4_39AutoVectorizingCopyWithAssumedAlignmentILi128EEENS4_14SM90_TMA_STOREES1D_S1Z_S1Z_EEEvvEEEEvNT_6ParamsE)
        .other          _ZN7cutlass13device_kernelINS_4gemm6kernel13GemmUniversalIN4cute5tupleIJiiiiEEENS1_10collective13CollectiveMmaINS1_35MainloopSm100TmaUmmaWarpSpecializedILi7ELi2ELi2ENS5_IJNS4_1CILi1EEESB_SB_EEEEENS5_IJNSA_ILi128EEENSA_ILi256EEENSA_ILi64EEEEEENS_12float_e4m3_tENS5_IJlSB_lEEESI_SJ_NS4_8TiledMMAINS4_8MMA_AtomIJNS4_10MMA_TraitsINS4_19SM100_MMA_F8F6F4_SSEJSI_SI_fSE_SF_NS4_17integral_constantINS4_4UMMA5MajorELSQ_0EEESR_NSO_INSP_7ScaleInELSS_0EEEST_EEEEEENS4_6LayoutISC_NS5_IJNSA_ILi0EEESX_SX_EEEEENS5_IJNS4_10UnderscoreES10_S10_EEEEENS4_13SM90_TMA_LOADENS4_14ComposedLayoutINS4_7SwizzleILi2ELi4ELi3EEENS4_18smem_ptr_flag_bitsILi8EEENSW_INS5_IJNSA_ILi8EEESG_EEENS5_IJSG_SB_EEEEEEEvNS4_8identityES13_S1D_vS1E_EENS_8epilogue10collective18CollectiveEpilogueINS1G_23Sm100TmaWarpSpecializedILi4ELi2ELi64ELb0ELb0EEEJSH_NS5_IJNSW_ISE_SB_EENSW_ISG_SB_EEEEESI_SJ_SI_SJ_NS1G_6fusion15FusionCallbacksIS1K_NS1O_17LinearCombinationISI_fSI_fLNS_15FloatRoundStyleE2EEESH_S1N_JEEENS4_5SM1004TMEM4LOAD26SM100_TMEM_LOAD_32dp32b64xES13_S1D_NS4_39AutoVectorizingCopyWithAssumedAlignmentILi128EEENS4_14SM90_TMA_STOREES1D_S1Z_S1Z_EEEvvEEEEvNT_6ParamsE,@"STO_CUDA_ENTRY STV_DEFAULT"
_ZN7cutlass13device_kernelINS_4gemm6kernel13GemmUniversalIN4cute5tupleIJiiiiEEENS1_10collective13CollectiveMmaINS1_35MainloopSm100TmaUmmaWarpSpecializedILi7ELi2ELi2ENS5_IJNS4_1CILi1EEESB_SB_EEEEENS5_IJNSA_ILi128EEENSA_ILi256EEENSA_ILi64EEEEEENS_12float_e4m3_tENS5_IJlSB_lEEESI_SJ_NS4_8TiledMMAINS4_8MMA_AtomIJNS4_10MMA_TraitsINS4_19SM100_MMA_F8F6F4_SSEJSI_SI_fSE_SF_NS4_17integral_constantINS4_4UMMA5MajorELSQ_0EEESR_NSO_INSP_7ScaleInELSS_0EEEST_EEEEEENS4_6LayoutISC_NS5_IJNSA_ILi0EEESX_SX_EEEEENS5_IJNS4_10UnderscoreES10_S10_EEEEENS4_13SM90_TMA_LOADENS4_14ComposedLayoutINS4_7SwizzleILi2ELi4ELi3EEENS4_18smem_ptr_flag_bitsILi8EEENSW_INS5_IJNSA_ILi8EEESG_EEENS5_IJSG_SB_EEEEEEEvNS4_8identityES13_S1D_vS1E_EENS_8epilogue10collective18CollectiveEpilogueINS1G_23Sm100TmaWarpSpecializedILi4ELi2ELi64ELb0ELb0EEEJSH_NS5_IJNSW_ISE_SB_EENSW_ISG_SB_EEEEESI_SJ_SI_SJ_NS1G_6fusion15FusionCallbacksIS1K_NS1O_17LinearCombinationISI_fSI_fLNS_15FloatRoundStyleE2EEESH_S1N_JEEENS4_5SM1004TMEM4LOAD26SM100_TMEM_LOAD_32dp32b64xES13_S1D_NS4_39AutoVectorizingCopyWithAssumedAlignmentILi128EEENS4_14SM90_TMA_STOREES1D_S1Z_S1Z_EEEvvEEEEvNT_6ParamsE:
[----:B------:R-:W1:Y:S01]  /*0000*/  LDC R1, c[0x0][0x37c] ;  /* 0x0000df00ff017b82 */ /* 0x000e620000000800 */
[----:B------:R-:W2:Y:S01]  /*0010*/  S2R R185, SR_TID.X ;  /* 0x0000000000b97919 */ /* 0x000ea20000002100 */
[----:B------:R-:W3:Y:S01]  /*0020*/  LDCU.64 UR4, c[0x0][0x890] ;  /* 0x00011200ff0477ac */ /* 0x000ee20008000a00 */
[----:B------:R-:W-:Y:S02]  /*0030*/  PRMT R171, RZ, 0x7610, R171 ;  /* 0x00007610ffab7816 */ /* 0x000fe400000000ab */
[----:B------:R-:W-:Y:S01]  /*0040*/  ELECT P5, URZ, PT ;  /* 0x0000000000ff782f */ /* 0x000fe200038a0000 */
[----:B------:R-:W4:Y:S01]  /*0050*/  LDCU.64 UR46, c[0x0][0x358] ;  /* 0x00006b00ff2e77ac */ /* 0x000f220008000a00 */
[----:B---3--:R-:W-:-:S04]  /*0060*/  UISETP.NE.U32.AND UP0, UPT, UR4, URZ, UPT ;  /* 0x000000ff0400728c */ /* 0x008fc8000bf05070 */
[----:B------:R-:W-:Y:S01]  /*0070*/  UISETP.NE.AND.EX UP0, UPT, UR5, URZ, UPT, UP0 ;  /* 0x000000ff0500728c */ /* 0x000fe2000bf05300 */
[----:B--2---:R-:W-:-:S05]  /*0080*/  SHF.R.U32.HI R173, RZ, 0x5, R185 ;  /* 0x00000005ffad7819 */ /* 0x004fca00000116b9 */
[----:B------:R-:W2:Y:S02]  /*0090*/  SHFL.IDX PT, R0, R173, RZ, 0x1f ;  /* 0x00001fffad007589 */ /* 0x000ea400000e0000 */
[----:B--2---:R-:W-:Y:S01]  /*00a0*/  R2UR UR8, R0 ;  /* 0x00000000000872ca */ /* 0x004fe200000e0000 */
[----:B-1--4-:R-:W-:-:S14]  /*00b0*/  BRA.U UP0, `(.L_x_0) ;  /* 0x00000001002c7547 */ /* 0x012fdc000b800000 */
[----:B------:R-:W1:Y:S02]  /*00c0*/  LDCU.64 UR6, c[0x0][0x888] ;  /* 0x00011100ff0677ac */ /* 0x000e640008000a00 */
[----:B-1----:R-:W-:-:S04]  /*00d0*/  UISETP.NE.U32.AND UP0, UPT, UR6, URZ, UPT ;  /* 0x000000ff0600728c */ /* 0x002fc8000bf05070 */
[----:B------:R-:W-:-:S09]  /*00e0*/  UISETP.NE.AND.EX UP0, UPT, UR7, URZ, UPT, UP0 ;  /* 0x000000ff0700728c */ /* 0x000fd2000bf05300 */
[----:B------:R-:W-:Y:S05]  /*00f0*/  BRA.U !UP0, `(.L_x_1) ;  /* 0x0000000108107547 */ /* 0x000fea000b800000 */
[----:B------:R-:W1:Y:S02]  /*0100*/  LDC.64 R2, c[0x0][0x888] ;  /* 0x00022200ff027b82 */ /* 0x000e640000000a00 */
[----:B-1----:R1:W5:Y:S01]  /*0110*/  LDG.E R81, desc[UR46][R2.64] ;  /* 0x0000002e02517981 */ /* 0x002362000c1e1900 */
[----:B------:R-:W-:Y:S01]  /*0120*/  HFMA2 R171, -RZ, RZ, 0, 5.9604644775390625e-08 ;  /* 0x00000001ffab7431 */ /* 0x000fe200000001ff */
[----:B------:R-:W-:Y:S05]  /*0130*/  BRA `(.L_x_0) ;  /* 0x00000000000c7947 */ /* 0x000fea0003800000 */
.L_x_1:
[----:B------:R-:W1:Y:S01]  /*0140*/  LDCU UR6, c[0x0][0x880] ;  /* 0x00011000ff0677ac */ /* 0x000e620008000800 */
[----:B------:R-:W-:Y:S01]  /*0150*/  HFMA2 R171, -RZ, RZ, 0, 5.9604644775390625e-08 ;  /* 0x00000001ffab7431 */ /* 0x000fe200000001ff */
[----:B-1----:R-:W-:-:S07]  /*0160*/  MOV R81, UR6 ;  /* 0x0000000600517c02 */ /* 0x002fce0008000f00 */
.L_x_0:
[----:B------:R-:W2:Y:S02]  /*0170*/  LDCU.64 UR6, c[0x0][0x8b0] ;  /* 0x00011600ff0677ac */ /* 0x000ea40008000a00 */
[----:B--2---:R-:W-:-:S04]  /*0180*/  UISETP.NE.U32.AND UP0, UPT, UR6, URZ, UPT ;  /* 0x000000ff0600728c */ /* 0x004fc8000bf05070 */
[----:B------:R-:W-:-:S09]  /*0190*/  UISETP.NE.AND.EX UP0, UPT, UR7, URZ, UPT, UP0 ;  /* 0x000000ff0700728c */ /* 0x000fd2000bf05300 */
[----:B------:R-:W-:Y:S05]  /*01a0*/  BRA.U UP0, `(.L_x_2) ;  /* 0x0000000100247547 */ /* 0x000fea000b800000 */
[----:B------:R-:W2:Y:S02]  /*01b0*/  LDCU.64 UR6, c[0x0][0x8a8] ;  /* 0x00011500ff0677ac */ /* 0x000ea40008000a00 */
[----:B--2---:R-:W-:-:S04]  /*01c0*/  UISETP.NE.U32.AND UP0, UPT, UR6, URZ, UPT ;  /* 0x000000ff0600728c */ /* 0x004fc8000bf05070 */
[----:B------:R-:W-:-:S09]  /*01d0*/  UISETP.NE.AND.EX UP0, UPT, UR7, URZ, UPT, UP0 ;  /* 0x000000ff0700728c */ /* 0x000fd2000bf05300 */
[----:B------:R-:W-:Y:S05]  /*01e0*/  BRA.U !UP0, `(.L_x_3) ;  /* 0x00000001080c7547 */ /* 0x000fea000b800000 */
[----:B------:R-:W2:Y:S02]  /*01f0*/  LDC.64 R78, c[0x0][0x8a8] ;  /* 0x00022a00ff4e7b82 */ /* 0x000ea40000000a00 */
[----:B--2---:R2:W5:Y:S01]  /*0200*/  LDG.E R78, desc[UR46][R78.64] ;  /* 0x0000002e4e4e7981 */ /* 0x004562000c1e1900 */
[----:B------:R-:W-:Y:S05]  /*0210*/  BRA `(.L_x_2) ;  /* 0x0000000000087947 */ /* 0x000fea0003800000 */
.L_x_3:
[----:B------:R-:W2:Y:S02]  /*0220*/  LDCU UR6, c[0x0][0x8a0] ;  /* 0x00011400ff0677ac */ /* 0x000ea40008000800 */
[----:B--2---:R-:W-:Y:S02]  /*0230*/  MOV R78, UR6 ;  /* 0x00000006004e7c02 */ /* 0x004fe40008000f00 */
.L_x_2:
[----:B------:R-:W-:Y:S01]  /*0240*/  IMAD.U32 R0, RZ, RZ, UR8 ;  /* 0x00000008ff007e24 */ /* 0x000fe2000f8e00ff */
[----:B------:R-:W-:Y:S04]  /*0250*/  BSSY.RECONVERGENT B0, `(.L_x_4) ;  /* 0x000000c000007945 */ /* 0x000fe80003800200 */
[C---:B------:R-:W-:Y:S02]  /*0260*/  ISETP.NE.OR P1, PT, R0.reuse, 0x1, !P5 ;  /* 0x000000010000780c */ /* 0x040fe40006f25670 */
[----:B------:R-:W-:-:S11]  /*0270*/  ISETP.NE.OR P0, PT, R0, 0x3, !P5 ;  /* 0x000000030000780c */ /* 0x000fd60006f05670 */
[----:B------:R-:W-:Y:S05]  /*0280*/  @P1 BRA `(.L_x_5) ;  /* 0x0000000000201947 */ /* 0x000fea0003800000 */
[----:B------:R-:W3:Y:S02]  /*0290*/  LDCU.64 UR6, c[0x0][0x348] ;  /* 0x00006900ff0677ac */ /* 0x000ee40008000a00 */
[----:B---3--:R-:W-:Y:S02]  /*02a0*/  UIADD3 UR10, UP1, UPT, UR6, 0x80, URZ ;  /* 0x00000080060a7890 */ /* 0x008fe4000ff3e0ff */
[----:B------:R-:W-:Y:S02]  /*02b0*/  UIADD3 UR6, UP0, UPT, UR6, 0x180, URZ ;  /* 0x0000018006067890 */ /* 0x000fe4000ff1e0ff */
[----:B------:R-:W-:Y:S02]  /*02c0*/  UIADD3.X UR11, UPT, UPT, URZ, UR7, URZ, UP1, !UPT ;  /* 0x00000007ff0b7290 */ /* 0x000fe40008ffe4ff */
[----:B------:R-:W-:-:S07]  /*02d0*/  UIADD3.X UR7, UPT, UPT, URZ, UR7, URZ, UP0, !UPT ;  /* 0x00000007ff077290 */ /* 0x000fce00087fe4ff */
[----:B------:R3:W-:Y:S02]  /*02e0*/  UTMACCTL.PF [UR10] ;  /* 0x000000000a0079b9 */ /* 0x0007e40008040000 */
[----:B------:R3:W-:Y:S02]  /*02f0*/  UTMACCTL.PF [UR6] ;  /* 0x00000000060079b9 */ /* 0x0007e40008040000 */
[----:B---3--:R-:W-:Y:S01]  /*0300*/  NOP ;  /* 0x0000000000007918 */ /* 0x008fe20000000000 */
.L_x_5:
[----:B------:R-:W-:Y:S05]  /*0310*/  BSYNC.RECONVERGENT B0 ;  /* 0x0000000000007941 */ /* 0x000fea0003800200 */
.L_x_4:
[----:B------:R-:W-:Y:S04]  /*0320*/  BSSY.RECONVERGENT B0, `(.L_x_6) ;  /* 0x000000a000007945 */ /* 0x000fe80003800200 */
        /* <DEDUP_REMOVED lines=9> */
.L_x_7:
[----:B------:R-:W-:Y:S05]  /*03c0*/  BSYNC.RECONVERGENT B0 ;  /* 0x0000000000007941 */ /* 0x000fea0003800200 */
.L_x_6:
[----:B------:R-:W3:Y:S01]  /*03d0*/  LDCU.64 UR6, c[0x0][0x888] ;  /* 0x00011100ff0677ac */ /* 0x000ee20008000a00 */
[----:B------:R-:W-:Y:S02]  /*03e0*/  UISETP.EQ.U32.AND UP1, UPT, UR4, URZ, UPT ;  /* 0x000000ff0400728c */ /* 0x000fe4000bf22070 */
[----:B------:R-:W-:Y:S02]  /*03f0*/  UPLOP3.LUT UP2, UPT, UPT, UPT, UPT, 0x80, 0x8 ;  /* 0x000000000008789c */ /* 0x000fe40003f4f070 */
[----:B---3--:R-:W-:-:S04]  /*0400*/  UISETP.NE.U32.AND UP0, UPT, UR6, URZ, UPT ;  /* 0x000000ff0600728c */ /* 0x008fc8000bf05070 */
[----:B------:R-:W-:-:S04]  /*0410*/  UISETP.NE.AND.EX UP0, UPT, UR7, URZ, UPT, UP0 ;  /* 0x000000ff0700728c */ /* 0x000fc8000bf05300 */
[----:B------:R-:W-:-:S04]  /*0420*/  UISETP.EQ.OR.EX UP3, UPT, UR5, URZ, !UP0, UP1 ;  /* 0x000000ff0500728c */ /* 0x000fc8000c762710 */
[----:B------:R-:W-:-:S05]  /*0430*/  UP2UR UR50, UPR, URZ, 0x8 ;  /* 0x00000008ff327883 */ /* 0x000fca0008000000 */
[----:B------:R-:W-:Y:S07]  /*0440*/  BRA.U !UP3, `(.L_x_8) ;  /* 0x000000010b207547 */ /* 0x000fee000b800000 */
[----:B------:R-:W-:Y:S01]  /*0450*/  UISETP.NE.U32.AND UP2, UPT, UR4, URZ, UPT ;  /* 0x000000ff0400728c */ /* 0x000fe2000bf45070 */
[----:B-----5:R-:W-:Y:S01]  /*0460*/  FSETP.NEU.AND P0, PT, R81, RZ, PT ;  /* 0x000000ff5100720b */ /* 0x020fe20003f0d000 */
[----:B------:R-:W-:Y:S02]  /*0470*/  USEL UR4, URZ, 0xffffffff, UP0 ;  /* 0xffffffffff047887 */ /* 0x000fe40008000000 */
[----:B------:R-:W-:-:S10]  /*0480*/  UISETP.NE.AND.EX UP2, UPT, UR5, URZ, UPT, UP2 ;  /* 0x000000ff0500728c */ /* 0x000fd4000bf45320 */
[----:B------:R-:W-:Y:S01]  /*0490*/  VOTEU.ANY UP1, P0 ;  /* 0x0000000000ff7886 */ /* 0x000fe20000020100 */
[----:B------:R-:W-:-:S04]  /*04a0*/  @!UP2 USEL UR4, URZ, 0xffffffff, UP1 ;  /* 0xffffffffff04a887 */ /* 0x000fc80008800000 */
[----:B------:R-:W-:-:S04]  /*04b0*/  ULOP3.LUT UR4, UR4, 0x1, URZ, 0xc0, !UPT ;  /* 0x0000000104047892 */ /* 0x000fc8000f8ec0ff */
[----:B------:R-:W-:-:S11]  /*04c0*/  UISETP.NE.U32.AND UP2, UPT, UR4, 0x1, UPT ;  /* 0x000000010400788c */ /* 0x000fd6000bf45070 */
.L_x_8:
[----:B-1----:R-:W1:Y:S01]  /*04d0*/  SHFL.IDX PT, R2, R173, RZ, 0x1f ;  /* 0x00001fffad027589 */ /* 0x002e6200000e0000 */
[----:B------:R-:W-:-:S04]  /*04e0*/  UISETP.NE.AND UP1, UPT, UR8, 0x2, UPT ;  /* 0x000000020800788c */ /* 0x000fc8000bf25270 */
[----:B------:R-:W-:Y:S01]  /*04f0*/  USEL UR6, URZ, 0x1, UP1 ;  /* 0x00000001ff067887 */ /* 0x000fe20008800000 */
[----:B-1----:R-:W-:-:S13]  /*0500*/  ISETP.NE.AND P0, PT, R2, RZ, PT ;  /* 0x000000ff0200720c */ /* 0x002fda0003f05270 */
[----:B------:R-:W-:Y:S05]  /*0510*/  @P0 BRA `(.L_x_9) ;  /* 0x0000000000600947 */ /* 0x000fea0003800000 */
[----:B------:R-:W1:Y:S01]  /*0520*/  S2UR UR5, SR_CgaCtaId ;  /* 0x00000000000579c3 */ /* 0x000e620000008800 */
[----:B------:R-:W-:Y:S01]  /*0530*/  UMOV UR7, 0x400 ;  /* 0x0000040000077882 */ /* 0x000fe20000000000 */
[----:B------:R-:W-:Y:S01]  /*0540*/  UMOV UR4, 0x1 ;  /* 0x0000000100047882 */ /* 0x000fe20000000000 */
[----:B------:R-:W-:Y:S01]  /*0550*/  ELECT P0, URZ, PT ;  /* 0x0000000000ff782f */ /* 0x000fe20003800000 */
[----:B------:R-:W-:-:S04]  /*0560*/  UIADD3 UR10, UPT, UPT, -UR4, 0x100000, URZ ;  /* 0x00100000040a7890 */ /* 0x000fc8000fffe1ff */
[----:B------:R-:W-:Y:S02]  /*0570*/  USHF.L.U32 UR11, UR10, 0xb, URZ ;  /* 0x0000000b0a0b7899 */ /* 0x000fe400080006ff */
[----:B------:R-:W-:Y:S02]  /*0580*/  USHF.L.U32 UR10, UR10, 0x1, URZ ;  /* 0x000000010a0a7899 */ /* 0x000fe400080006ff */
[----:B-1----:R-:W-:Y:S01]  /*0590*/  ULEA UR5, UR5, UR7, 0x18 ;  /* 0x0000000705057291 */ /* 0x002fe2000f8ec0ff */
[----:B------:R-:W1:Y:S11]  /*05a0*/  FENCE.VIEW.ASYNC.S ;  /* 0x00000000000073c6 */ /* 0x000e760000000000 */
[----:B-1----:R1:W3:Y:S01]  /*05b0*/  SYNCS.EXCH.64 URZ, [UR5], UR10 ;  /* 0x0000000a05ff75b2 */ /* 0x0022e20008000100 */
[----:B------:R1:W4:Y:S01]  /*05c0*/  SYNCS.EXCH.64 URZ, [UR5+0x38], UR10 ;  /* 0x0000380a05ff75b2 */ /* 0x0003220008000100 */
[----:B------:R1:W1:Y:S01]  /*05d0*/  SYNCS.EXCH.64 URZ, [UR5+0x8], UR10 ;  /* 0x0000080a05ff75b2 */ /* 0x0002620008000100 */
        /* <DEDUP_REMOVED lines=11> */
[----:B------:R-:W-:Y:S01]  /*0690*/  NOP ;  /* 0x0000000000007918 */ /* 0x000fe20000000000 */
.L_x_9:
[----:B------:R-:W2:Y:S01]  /*06a0*/  SHFL.IDX PT, R2, R173, RZ, 0x1f ;  /* 0x00001fffad027589 */ /* 0x000ea200000e0000 */
[----:B------:R-:W-:Y:S01]  /*06b0*/  NOP ;  /* 0x0000000000007918 */ /* 0x000fe20000000000 */
[----:B--2---:R-:W-:-:S13]  /*06c0*/  ISETP.NE.AND P0, PT, R2, 0x1, PT ;  /* 0x000000010200780c */ /* 0x004fda0003f05270 */
[----:B------:R-:W-:Y:S05]  /*06d0*/  @P0 BRA `(.L_x_10) ;  /* 0x0000000000580947 */ /* 0x000fea0003800000 */
[----:B------:R-:W2:Y:S01]  /*06e0*/  S2UR UR7, SR_CgaCtaId ;  /* 0x00000000000779c3 */ /* 0x000ea20000008800 */
[----:B------:R-:W-:Y:S01]  /*06f0*/  UMOV UR9, 0x400 ;  /* 0x0000040000097882 */ /* 0x000fe20000000000 */
[----:B-1----:R-:W-:Y:S01]  /*0700*/  UMOV UR5, 0x20 ;  /* 0x0000002000057882 */ /* 0x002fe20000000000 */
[----:B------:R-:W-:Y:S01]  /*0710*/  UMOV UR4, 0x80 ;  /* 0x0000008000047882 */ /* 0x000fe20000000000 */
[----:B------:R-:W-:-:S04]  /*0720*/  UIADD3 UR10, UPT, UPT, -UR5, 0x100000, URZ ;  /* 0x00100000050a7890 */ /* 0x000fc8000fffe1ff */
[----:B------:R-:W-:Y:S02]  /*0730*/  USHF.L.U32 UR11, UR10, 0xb, URZ ;  /* 0x0000000b0a0b7899 */ /* 0x000fe400080006ff */
[----:B------:R-:W-:Y:S02]  /*0740*/  USHF.L.U32 UR10, UR10, 0x1, URZ ;  /* 0x000000010a0a7899 */ /* 0x000fe400080006ff */
[----:B------:R-:W-:-:S04]  /*0750*/  UIADD3 UR4, UPT, UPT, -UR4, 0x100000, URZ ;  /* 0x0010000004047890 */ /* 0x000fc8000fffe1ff */
[----:B------:R-:W-:Y:S02]  /*0760*/  USHF.L.U32 UR5, UR4, 0xb, URZ ;  /* 0x0000000b04057899 */ /* 0x000fe400080006ff */
[----:B------:R-:W-:Y:S01]  /*0770*/  USHF.L.U32 UR4, UR4, 0x1, URZ ;  /* 0x0000000104047899 */ /* 0x000fe200080006ff */
[----:B------:R-:W-:Y:S01]  /*0780*/  ELECT P0, URZ, PT ;  /* 0x0000000000ff782f */ /* 0x000fe20003800000 */
[----:B--2---:R-:W-:Y:S01]  /*0790*/  ULEA UR7, UR7, UR9, 0x18 ;  /* 0x0000000907077291 */ /* 0x004fe2000f8ec0ff */
[----:B------:R-:W1:Y:S11]  /*07a0*/  FENCE.VIEW.ASYNC.S ;  /* 0x00000000000073c6 */ /* 0x000e760000000000 */
[----:B-1----:R2:W1:Y:S01]  /*07b0*/  SYNCS.EXCH.64 URZ, [UR7+0x70], UR10 ;  /* 0x0000700a07ff75b2 */ /* 0x0024620008000100 */
[----:B------:R2:W1:Y:S01]  /*07c0*/  SYNCS.EXCH.64 URZ, [UR7+0x90], UR4 ;  /* 0x0000900407ff75b2 */ /* 0x0004620008000100 */
[----:B------:R2:W1:Y:S01]  /*07d0*/  SYNCS.EXCH.64 URZ, [UR7+0x78], UR10 ;  /* 0x0000780a07ff75b2 */ /* 0x0004620008000100 */
[----:B------:R2:W1:Y:S01]  /*07e0*/  SYNCS.EXCH.64 URZ, [UR7+0x98], UR4 ;  /* 0x0000980407ff75b2 */ /* 0x0004620008000100 */
[----:B------:R2:W1:Y:S01]  /*07f0*/  SYNCS.EXCH.64 URZ, [UR7+0x80], UR10 ;  /* 0x0000800a07ff75b2 */ /* 0x0004620008000100 */
[----:B------:R2:W1:Y:S01]  /*0800*/  SYNCS.EXCH.64 URZ, [UR7+0xa0], UR4 ;  /* 0x0000a00407ff75b2 */ /* 0x0004620008000100 */
[----:B------:R2:W1:Y:S01]  /*0810*/  SYNCS.EXCH.64 URZ, [UR7+0x88], UR10 ;  /* 0x0000880a07ff75b2 */ /* 0x0004620008000100 */
[----:B------:R2:W1:Y:S02]  /*0820*/  SYNCS.EXCH.64 URZ, [UR7+0xa8], UR4 ;  /* 0x0000a80407ff75b2 */ /* 0x0004640008000100 */
[----:B--2---:R-:W-:Y:S01]  /*0830*/  NOP ;  /* 0x0000000000007918 */ /* 0x004fe20000000000 */
.L_x_10:
[----:B------:R-:W2:Y:S01]  /*0840*/  SHFL.IDX PT, R2, R173, RZ, 0x1f ;  /* 0x00001fffad027589 */ /* 0x000ea200000e0000 */
[----:B------:R-:W-:Y:S01]  /*0850*/  NOP ;  /* 0x0000000000007918 */ /* 0x000fe20000000000 */
[----:B--2---:R-:W-:-:S13]  /*0860*/  ISETP.NE.AND P0, PT, R2, 0x3, PT ;  /* 0x000000030200780c */ /* 0x004fda0003f05270 */
[----:B------:R-:W-:Y:S05]  /*0870*/  @P0 BRA `(.L_x_11) ;  /* 0x0000000000300947 */ /* 0x000fea0003800000 */
[----:B-1----:R-:W1:Y:S01]  /*0880*/  S2UR UR5, SR_CgaCtaId ;  /* 0x00000000000579c3 */ /* 0x002e620000008800 */
        /* <DEDUP_REMOVED lines=8> */
[----:B-1----:R2:W1:Y:S01]  /*0910*/  SYNCS.EXCH.64 URZ, [UR5+0xb0], UR10 ;  /* 0x0000b00a05ff75b2 */ /* 0x0024620008000100 */
[----:B------:R2:W1:Y:S02]  /*0920*/  SYNCS.EXCH.64 URZ, [UR5+0xb8], UR10 ;  /* 0x0000b80a05ff75b2 */ /* 0x0004640008000100 */
[----:B--2---:R-:W-:Y:S01]  /*0930*/  NOP ;  /* 0x0000000000007918 */ /* 0x004fe20000000000 */
.L_x_11:
[----:B------:R-:W2:Y:S01]  /*0940*/  SHFL.IDX PT, R2, R173, RZ, 0x1f ;  /* 0x00001fffad027589 */ /* 0x000ea200000e0000 */
[----:B------:R-:W-:Y:S01]  /*0950*/  NOP ;  /* 0x0000000000007918 */ /* 0x000fe20000000000 */
[----:B--2---:R-:W-:-:S13]  /*0960*/  ISETP.NE.AND P0, PT, R2, 0x4, PT ;  /* 0x000000040200780c */ /* 0x004fda0003f05270 */
[----:B------:R-:W-:Y:S05]  /*0970*/  @P0 BRA `(.L_x_12) ;  /* 0x00000000004c0947 */ /* 0x000fea0003800000 */
[----:B-1----:R-:W1:Y:S01]  /*0980*/  S2UR UR5, SR_CgaCtaId ;  /* 0x00000000000579c3 */ /* 0x002e620000008800 */
[----:B------:R-:W-:Y:S01]  /*0990*/  UMOV UR9, 0x100 ;  /* 0x0000010000097882 */ /* 0x000fe20000000000 */
[----:B------:R-:W-:Y:S01]  /*09a0*/  UMOV UR7, 0x400 ;  /* 0x0000040000077882 */ /* 0x000fe20000000000 */
[----:B------:R-:W-:Y:S01]  /*09b0*/  USEL UR9, UR9, 0xe0, UP2 ;  /* 0x000000e009097887 */ /* 0x000fe20009000000 */
[----:B------:R-:W-:Y:S01]  /*09c0*/  UMOV UR4, 0x1 ;  /* 0x0000000100047882 */ /* 0x000fe20000000000 */
[----:B------:R-:W-:Y:S01]  /*09d0*/  ELECT P0, URZ, PT ;  /* 0x0000000000ff782f */ /* 0x000fe20003800000 */
[----:B------:R-:W-:-:S04]  /*09e0*/  UIADD3 UR10, UPT, UPT, -UR4, 0x100000, URZ ;  /* 0x00100000040a7890 */ /* 0x000fc8000fffe1ff */
[----:B------:R-:W-:Y:S02]  /*09f0*/  USHF.L.U32 UR11, UR10, 0xb, URZ ;  /* 0x0000000b0a0b7899 */ /* 0x000fe400080006ff */
[----:B------:R-:W-:Y:S02]  /*0a00*/  USHF.L.U32 UR10, UR10, 0x1, URZ ;  /* 0x000000010a0a7899 */ /* 0x000fe400080006ff */
[----:B------:R-:W-:-:S04]  /*0a10*/  UIADD3 UR12, UPT, UPT, -UR9, 0x100000, URZ ;  /* 0x00100000090c7890 */ /* 0x000fc8000fffe1ff */
[----:B------:R-:W-:Y:S02]  /*0a20*/  USHF.L.U32 UR13, UR12, 0xb, URZ ;  /* 0x0000000b0c0d7899 */ /* 0x000fe400080006ff */
[----:B------:R-:W-:Y:S02]  /*0a30*/  USHF.L.U32 UR12, UR12, 0x1, URZ ;  /* 0x000000010c0c7899 */ /* 0x000fe400080006ff */
[----:B-1----:R-:W-:Y:S01]  /*0a40*/  ULEA UR5, UR5, UR7, 0x18 ;  /* 0x0000000705057291 */ /* 0x002fe2000f8ec0ff */
[----:B------:R-:W1:Y:S11]  /*0a50*/  FENCE.VIEW.ASYNC.S ;  /* 0x00000000000073c6 */ /* 0x000e760000000000 */
[----:B-1----:R2:W1:Y:S01]  /*0a60*/  SYNCS.EXCH.64 URZ, [UR5+0xc0], UR10 ;  /* 0x0000c00a05ff75b2 */ /* 0x0024620008000100 */
[----:B------:R2:W1:Y:S01]  /*0a70*/  SYNCS.EXCH.64 URZ, [UR5+0xd0], UR12 ;  /* 0x0000d00c05ff75b2 */ /* 0x0004620008000100 */
[----:B------:R2:W1:Y:S01]  /*0a80*/  SYNCS.EXCH.64 URZ, [UR5+0xc8], UR10 ;  /* 0x0000c80a05ff75b2 */ /* 0x0004620008000100 */
[----:B------:R2:W1:Y:S02]  /*0a90*/  SYNCS.EXCH.64 URZ, [UR5+0xd8], UR12 ;  /* 0x0000d80c05ff75b2 */ /* 0x0004640008000100 */
[----:B--2---:R-:W-:Y:S01]  /*0aa0*/  NOP ;  /* 0x0000000000007918 */ /* 0x004fe20000000000 */
.L_x_12:
        /* <DEDUP_REMOVED lines=20> */
[----:B------:R2:W1:Y:S02]  /*0bf0*/  SYNCS.EXCH.64 URZ, [UR7+0xf8], UR4 ;  /* 0x0000f80407ff75b2 */ /* 0x0004640008000100 */
[----:B--2---:R-:W-:Y:S01]  /*0c00*/  NOP ;  /* 0x0000000000007918 */ /* 0x004fe20000000000 */
.L_x_13:
        /* <DEDUP_REMOVED lines=18> */
.L_x_14:
[----:B-1----:R-:W1:Y:S01]  /*0d30*/  S2UR UR5, SR_CTAID.X ;  /* 0x00000000000579c3 */ /* 0x002e620000002500 */
[----:B------:R-:W-:-:S05]  /*0d40*/  CS2R.32 R170, SR_CgaSize ;  /* 0x0000000000aa7805 */ /* 0x000fca0000008a00 */
[----:B------:R-:W-:-:S05]  /*0d50*/  IMAD R170, R170, -0xa0, RZ ;  /* 0xffffff60aaaa7824 */ /* 0x000fca00078e02ff */
[----:B------:R-:W-:-:S14]  /*0d60*/  R2UR UR9, R170 ;  /* 0x00000000aa0972ca */ /* 0x000fdc00000e0000 */
[----:B------:R-:W2:Y:S01]  /*0d70*/  LDCU UR9, c[0x0][UR9+0x2b0] ;  /* 0x00005600090977ac */ /* 0x000ea20008000800 */
[----:B------:R-:W-:Y:S01]  /*0d80*/  NOP ;  /* 0x0000000000007918 */ /* 0x000fe20000000000 */
[----:B------:R-:W-:-:S05]  /*0d90*/  CS2R.32 R170, SR_CgaSize ;  /* 0x0000000000aa7805 */ /* 0x000fca0000008a00 */
[----:B------:R-:W-:-:S05]  /*0da0*/  IMAD R170, R170, -0xa0, RZ ;  /* 0xffffff60aaaa7824 */ /* 0x000fca00078e02ff */
[----:B------:R-:W-:-:S14]  /*0db0*/  R2UR UR7, R170 ;  /* 0x00000000aa0772ca */ /* 0x000fdc00000e0000 */
[----:B------:R-:W3:Y:S01]  /*0dc0*/  LDCU UR7, c[0x0][UR7+0x2b4] ;  /* 0x00005680070777ac */ /* 0x000ee20008000800 */
[----:B------:R-:W4:Y:S08]  /*0dd0*/  S2UR UR4, SR_CTAID.Y ;  /* 0x00000000000479c3 */ /* 0x000f300000002600 */
[----:B------:R-:W3:Y:S01]  /*0de0*/  LDC R9, c[0x0][0xb24] ;  /* 0x0002c900ff097b82 */ /* 0x000ee20000000800 */
[----:B-1----:R-:W-:-:S02]  /*0df0*/  I2FP.F32.U32 R5, UR5 ;  /* 0x0000000500057c45 */ /* 0x002fc40008201000 */
[----:B------:R-:W-:-:S05]  /*0e00*/  CS2R.32 R3, SR_CgaSize ;  /* 0x0000000000037805 */ /* 0x000fca0000008a00 */
[----:B------:R-:W-:-:S06]  /*0e10*/  IMAD R3, R3, -0xa0, RZ ;  /* 0xffffff6003037824 */ /* 0x000fcc00078e02ff */
[----:B------:R-:W1:Y:S01]  /*0e20*/  LDC R3, c[0x0][R3+0x2a0] ;  /* 0x0000a80003037b82 */ /* 0x000e620000000800 */
[----:B------:R-:W-:Y:S01]  /*0e30*/  MOV R21, UR5 ;  /* 0x0000000500157c02 */ /* 0x000fe20008000f00 */
[----:B--2---:R-:W-:Y:S01]  /*0e40*/  FMUL R5, R5, UR9 ;  /* 0x0000000905057c20 */ /* 0x004fe20008400000 */
[----:B----4-:R-:W-:Y:S02]  /*0e50*/  I2FP.F32.U32 R4, UR4 ;  /* 0x0000000400047c45 */ /* 0x010fe40008201000 */
[----:B------:R-:W-:-:S05]  /*0e60*/  CS2R.32 R2, SR_CgaSize ;  /* 0x0000000000027805 */ /* 0x000fca0000008a00 */
[----:B------:R-:W-:-:S06]  /*0e70*/  IMAD R2, R2, -0xa0, RZ ;  /* 0xffffff6002027824 */ /* 0x000fcc00078e02ff */
[----:B------:R-:W2:Y:S01]  /*0e80*/  LDC R2, c[0x0][R2+0x2a4] ;  /* 0x0000a90002027b82 */ /* 0x000ea20000000800 */
[----:B------:R-:W4:Y:S01]  /*0e90*/  F2I.U32.TRUNC.NTZ R170, R5 ;  /* 0x0000000500aa7305 */ /* 0x000f22000020f000 */
[----:B------:R-:W-:Y:S01]  /*0ea0*/  MOV R20, UR4 ;  /* 0x0000000400147c02 */ /* 0x000fe20008000f00 */
[----:B---3--:R-:W-:-:S05]  /*0eb0*/  FMUL R4, R4, UR7 ;  /* 0x0000000704047c20 */ /* 0x008fca0008400000 */
[----:B------:R-:W-:Y:S01]  /*0ec0*/  BAR.SYNC.DEFER_BLOCKING 0x0 ;  /* 0x0000000000007b1d */ /* 0x000fe20000010000 */
[----:B------:R-:W-:-:S05]  /*0ed0*/  ISETP.GE.AND P0, PT, R9, 0x1, PT ;  /* 0x000000010900780c */ /* 0x000fca0003f06270 */
[----:B------:R-:W3:Y:S02]  /*0ee0*/  F2I.U32.TRUNC.NTZ R147, R4 ;  /* 0x0000000400937305 */ /* 0x000ee4000020f000 */
[----:B------:R-:W2:Y:S01]  /*0ef0*/  S2UR UR36, SR_CTAID.Z ;  /* 0x00000000002479c3 */ /* 0x000ea20000002700 */
[----:B----4-:R-:W-:-:S05]  /*0f00*/  IADD3 R170, PT, PT, -R170, RZ, RZ ;  /* 0x000000ffaaaa7210 */ /* 0x010fca0007ffe1ff */
[----:B-1----:R-:W-:Y:S01]  /*0f10*/  IMAD R170, R3, R170, UR5 ;  /* 0x0000000503aa7e24 */ /* 0x002fe2000f8e02aa */
[----:B---3--:R-:W-:-:S05]  /*0f20*/  IADD3 R147, PT, PT, -R147, RZ, RZ ;  /* 0x000000ff93937210 */ /* 0x008fca0007ffe1ff */
[----:B--2---:R-:W-:Y:S01]  /*0f30*/  IMAD R147, R2, R147, UR4 ;  /* 0x0000000402937e24 */ /* 0x004fe2000f8e0293 */
[----:B------:R-:W-:Y:S06]  /*0f40*/  @!P0 BRA `(.L_x_15) ;  /* 0x0000000000b88947 */ /* 0x000fec0003800000 */
[----:B------:R-:W1:Y:S01]  /*0f50*/  LDC.64 R4, c[0x0][0xb18] ;  /* 0x0002c600ff047b82 */ /* 0x000e620000000a00 */
[----:B------:R-:W-:-:S07]  /*0f60*/  ISETP.NE.AND P0, PT, R9, 0x1, PT ;  /* 0x000000010900780c */ /* 0x000fce0003f05270 */
[----:B------:R-:W2:Y:S08]  /*0f70*/  LDC R10, c[0x0][0xb0c] ;  /* 0x0002c300ff0a7b82 */ /* 0x000eb00000000800 */
[----:B------:R-:W3:Y:S08]  /*0f80*/  LDC R11, c[0x0][0x370] ;  /* 0x0000dc00ff0b7b82 */ /* 0x000ef00000000800 */
[----:B------:R-:W4:Y:S01]  /*0f90*/  LDC R12, c[0x0][0x374] ;  /* 0x0000dd00ff0c7b82 */ /* 0x000f220000000800 */
[----:B-1----:R-:W-:-:S07]  /*0fa0*/  ISETP.NE.AND P1, PT, R4, 0x1, PT ;  /* 0x000000010400780c */ /* 0x002fce0003f25270 */
[----:B------:R-:W3:Y:S01]  /*0fb0*/  LDC.64 R6, c[0x0][0xb10] ;  /* 0x0002c400ff067b82 */ /* 0x000ee20000000a00 */
[----:B--2---:R-:W-:-:S07]  /*0fc0*/  ISETP.NE.AND P2, PT, R10, 0x1, PT ;  /* 0x000000010a00780c */ /* 0x004fce0003f45270 */
[----:B------:R-:W1:Y:S08]  /*0fd0*/  LDC R8, c[0x0][0xb20] ;  /* 0x0002c800ff087b82 */ /* 0x000e700000000800 */
[----:B------:R-:W2:Y:S01]  /*0fe0*/  LDC.64 R2, c[0x0][0xb28] ;  /* 0x0002ca00ff027b82 */ /* 0x000ea20000000a00 */
[----:B----4-:R-:W-:-:S04]  /*0ff0*/  IMAD.HI.U32 R13, R12, R5, RZ ;  /* 0x000000050c0d7227 */ /* 0x010fc800078e00ff */
[----:B------:R-:W-:-:S04]  /*1000*/  IMAD.HI.U32 R5, R20, R5, RZ ;  /* 0x0000000514057227 */ /* 0x000fc800078e00ff */
[----:B---3--:R-:W-:-:S04]  /*1010*/  IMAD.HI.U32 R14, R11, R6, RZ ;  /* 0x000000060b0e7227 */ /* 0x008fc800078e00ff */
[C---:B------:R-:W-:Y:S01]  /*1020*/  IMAD.HI.U32 R16, R21.reuse, R6, RZ ;  /* 0x0000000615107227 */ /* 0x040fe200078e00ff */
[-C--:B------:R-:W-:Y:S02]  /*1030*/  @P2 SHF.R.U32.HI R11, RZ, R7.reuse, R14 ;  /* 0x00000007ff0b2219 */ /* 0x080fe4000001160e */
[-C--:B-1----:R-:W-:Y:S02]  /*1040*/  @P1 SHF.R.U32.HI R12, RZ, R8.reuse, R13 ;  /* 0x00000008ff0c1219 */ /* 0x082fe4000001160d */
[----:B------:R-:W-:Y:S02]  /*1050*/  SHF.R.U32.HI R5, RZ, R8, R5 ;  /* 0x00000008ff057219 */ /* 0x000fe40000011605 */
[----:B------:R-:W-:Y:S02]  /*1060*/  SHF.R.U32.HI R16, RZ, R7, R16 ;  /* 0x00000007ff107219 */ /* 0x000fe40000011610 */
[----:B------:R-:W-:Y:S01]  /*1070*/  SEL R5, R20, R5, !P1 ;  /* 0x0000000514057207 */ /* 0x000fe20004800000 */
[----:B--2---:R-:W-:Y:S01]  /*1080*/  IMAD.HI.U32 R14, R12, R2, RZ ;  /* 0x000000020c0e7227 */ /* 0x004fe200078e00ff */
[----:B------:R-:W-:-:S02]  /*1090*/  SEL R7, R21, R16, !P2 ;  /* 0x0000001015077207 */ /* 0x000fc40005000000 */
[----:B------:R-:W-:Y:S01]  /*10a0*/  IADD3 R13, PT, PT, -R5, RZ, RZ ;  /* 0x000000ff050d7210 */ /* 0x000fe20007ffe1ff */
[----:B------:R-:W-:Y:S01]  /*10b0*/  IMAD.HI.U32 R6, R11, R2, RZ ;  /* 0x000000020b067227 */ /* 0x000fe200078e00ff */
[----:B------:R-:W-:-:S03]  /*10c0*/  @P0 SHF.R.U32.HI R12, RZ, R3, R14 ;  /* 0x00000003ff0c0219 */ /* 0x000fc6000001160e */
[----:B------:R-:W-:Y:S01]  /*10d0*/  IMAD R13, R4, R13, R20 ;  /* 0x0000000d040d7224 */ /* 0x000fe200078e0214 */
[----:B------:R-:W-:Y:S01]  /*10e0*/  @P0 SHF.R.U32.HI R11, RZ, R3, R6 ;  /* 0x00000003ff0b0219 */ /* 0x000fe20000011606 */
[----:B------:R-:W-:-:S04]  /*10f0*/  IMAD R12, R12, R9, RZ ;  /* 0x000000090c0c7224 */ /* 0x000fc800078e02ff */
[----:B------:R-:W-:Y:S01]  /*1100*/  IMAD R6, R11, R9, RZ ;  /* 0x000000090b067224 */ /* 0x000fe200078e02ff */
[----:B------:R-:W-:-:S04]  /*1110*/  ISETP.GE.AND P1, PT, R5, R12, PT ;  /* 0x0000000c0500720c */ /* 0x000fc80003f26270 */
[----:B------:R-:W-:Y:S01]  /*1120*/  ISETP.GE.OR P1, PT, R7, R6, P1 ;  /* 0x000000060700720c */ /* 0x000fe20000f26670 */
[----:B------:R-:W-:-:S05]  /*1130*/  IMAD.HI.U32 R6, R5, R2, RZ ;  /* 0x0000000205067227 */ /* 0x000fca00078e00ff */
[----:B------:R-:W-:-:S04]  /*1140*/  SHF.R.U32.HI R6, RZ, R3, R6 ;  /* 0x00000003ff067219 */ /* 0x000fc80000011606 */
[----:B------:R-:W-:-:S03]  /*1150*/  SEL R6, R5, R6, !P0 ;  /* 0x0000000605067207 */ /* 0x000fc60004000000 */
[----:B------:R-:W-:Y:S01]  /*1160*/  @!P1 IMAD.HI.U32 R8, R7, R2, RZ ;  /* 0x0000000207089227 */ /* 0x000fe200078e00ff */
[----:B------:R-:W-:-:S04]  /*1170*/  IADD3 R2, PT, PT, -R6, RZ, RZ ;  /* 0x000000ff06027210 */ /* 0x000fc80007ffe1ff */
[----:B------:R-:W-:Y:S01]  /*1180*/  @!P1 SHF.R.U32.HI R8, RZ, R3, R8 ;  /* 0x00000003ff089219 */ /* 0x000fe20000011608 */
[----:B------:R-:W-:-:S03]  /*1190*/  IMAD R2, R9, R2, R5 ;  /* 0x0000000209027224 */ /* 0x000fc600078e0205 */
[----:B------:R-:W-:-:S05]  /*11a0*/  @!P1 SEL R3, R7, R8, !P0 ;  /* 0x0000000807039207 */ /* 0x000fca0004000000 */
[--C-:B------:R-:W-:Y:S02]  /*11b0*/  @!P1 IMAD.IADD R6, R6, 0x1, -R3.reuse ;  /* 0x0000000106069824 */ /* 0x100fe400078e0a03 */
[----:B------:R-:W-:Y:S01]  /*11c0*/  @!P1 IMAD R3, R2, R11, R3 ;  /* 0x0000000b02039224 */ /* 0x000fe200078e0203 */
[----:B------:R-:W-:Y:S01]  /*11d0*/  IADD3 R2, PT, PT, -R7, RZ, RZ ;  /* 0x000000ff07027210 */ /* 0x000fe20007ffe1ff */
[----:B------:R-:W-:Y:S02]  /*11e0*/  @!P1 IMAD R5, R6, R9, R7 ;  /* 0x0000000906059224 */ /* 0x000fe400078e0207 */
[----:B------:R-:W-:Y:S02]  /*11f0*/  @!P1 IMAD.MOV.U32 R7, RZ, RZ, R3 ;  /* 0x000000ffff079224 */ /* 0x000fe400078e0003 */
[----:B------:R-:W-:Y:S02]  /*1200*/  IMAD R2, R10, R2, R21 ;  /* 0x000000020a027224 */ /* 0x000fe400078e0215 */
[----:B------:R-:W-:-:S02]  /*1210*/  IMAD R20, R5, R4, R13 ;  /* 0x0000000405147224 */ /* 0x000fc400078e020d */
[----:B------:R-:W-:Y:S02]  /*1220*/  IMAD R21, R7, R10, R2 ;  /* 0x0000000a07157224 */ /* 0x000fe400078e0202 */
.L_x_15:
[----:B------:R-:W1:Y:S01]  /*1230*/  LDCU UR4, c[0x0][0xb30] ;  /* 0x00016600ff0477ac */ /* 0x000e620008000800 */
[----:B------:R-:W2:Y:S08]  /*1240*/  S2UR UR37, SR_CgaCtaId ;  /* 0x00000000002579c3 */ /* 0x000eb00000008800 */
[----:B------:R-:W3:Y:S01]  /*1250*/  LDC R72, c[0x0][0xb24] ;  /* 0x0002c900ff487b82 */ /* 0x000ee20000000800 */
[----:B-1----:R-:W-:-:S09]  /*1260*/  UISETP.NE.AND UP1, UPT, UR4, 0x1, UPT ;  /* 0x000000010400788c */ /* 0x002fd2000bf25270 */
[----:B--2---:R-:W-:Y:S05]  /*1270*/  BRA.U UP1, `(.L_x_16) ;  /* 0x0000000101407547 */ /* 0x004fea000b800000 */
[----:B------:R-:W1:Y:S08]  /*1280*/  LDC.64 R4, c[0x0][0xb10] ;  /* 0x0002c400ff047b82 */ /* 0x000e700000000a00 */
[----:B------:R-:W2:Y:S08]  /*1290*/  LDC.64 R2, c[0x0][0xb18] ;  /* 0x0002c600ff027b82 */ /* 0x000eb00000000a00 */
[----:B------:R-:W4:Y:S08]  /*12a0*/  LDC R6, c[0x0][0xb20] ;  /* 0x0002c800ff067b82 */ /* 0x000f300000000800 */
[----:B------:R-:W3:Y:S01]  /*12b0*/  LDC R8, c[0x0][0xb0c] ;  /* 0x0002c300ff087b82 */ /* 0x000ee20000000800 */
[----:B-1----:R-:W-:-:S05]  /*12c0*/  IMAD.HI.U32 R4, R21, R4, RZ ;  /* 0x0000000415047227 */ /* 0x002fca00078e00ff */
[----:B------:R-:W-:Y:S01]  /*12d0*/  SHF.R.U32.HI R4, RZ, R5, R4 ;  /* 0x00000005ff047219 */ /* 0x000fe20000011604 */
[----:B--2---:R-:W-:Y:S01]  /*12e0*/  IMAD.HI.U32 R3, R20, R3, RZ ;  /* 0x0000000314037227 */ /* 0x004fe200078e00ff */
[----:B------:R-:W-:-:S04]  /*12f0*/  ISETP.NE.AND P0, PT, R2, 0x1, PT ;  /* 0x000000010200780c */ /* 0x000fc80003f05270 */
[----:B----4-:R-:W-:-:S04]  /*1300*/  SHF.R.U32.HI R3, RZ, R6, R3 ;  /* 0x00000006ff037219 */ /* 0x010fc80000011603 */
[----:B------:R-:W-:Y:S02]  /*1310*/  SEL R3, R20, R3, !P0 ;  /* 0x0000000314037207 */ /* 0x000fe40004000000 */
[----:B---3--:R-:W-:-:S04]  /*1320*/  ISETP.NE.AND P1, PT, R8, 0x1, PT ;  /* 0x000000010800780c */ /* 0x008fc80003f25270 */
[----:B------:R-:W-:-:S05]  /*1330*/  SEL R4, R21, R4, !P1 ;  /* 0x0000000415047207 */ /* 0x000fca0004800000 */
[----:B------:R-:W-:Y:S02]  /*1340*/  IMAD.IADD R5, R3, 0x1, -R4 ;  /* 0x0000000103057824 */ /* 0x000fe400078e0a04 */
[----:B------:R-:W-:Y:S02]  /*1350*/  IMAD.IADD R3, R4, 0x1, -R3 ;  /* 0x0000000104037824 */ /* 0x000fe400078e0a03 */
[----:B------:R-:W-:Y:S02]  /*1360*/  IMAD R21, R5, R8, R21 ;  /* 0x0000000805157224 */ /* 0x000fe400078e0215 */
[----:B------:R-:W-:-:S07]  /*1370*/  IMAD R20, R3, R2, R20 ;  /* 0x0000000203147224 */ /* 0x000fce00078e0214 */
.L_x_16:
[----:B------:R-:W-:Y:S01]  /*1380*/  BAR.SYNC.DEFER_BLOCKING 0x0 ;  /* 0x0000000000007b1d */ /* 0x000fe20000010000 */
[----:B------:R-:W-:Y:S01]  /*1390*/  UISETP.NE.AND UP1, UPT, UR8, 0x2, UPT ;  /* 0x000000020800788c */ /* 0x000fe2000bf25270 */
[----:B------:R-:W-:Y:S02]  /*13a0*/  ISETP.NE.OR P5, PT, R0, 0x2, !P5 ;  /* 0x000000020000780c */ /* 0x000fe40006fa5670 */
[----:B------:R-:W-:-:S06]  /*13b0*/  LOP3.LUT R2, R185, 0x1f, RZ, 0xc0, !PT ;  /* 0x0000001fb9027812 */ /* 0x000fcc00078ec0ff */
[----:B------:R-:W-:Y:S05]  /*13c0*/  BRA.U UP1, `(.L_x_17) ;  /* 0x0000001101c87547 */ /* 0x000fea000b800000 */
[----:B------:R-:W1:Y:S01]  /*13d0*/  LDCU UR13, c[0x0][0x38c] ;  /* 0x00007180ff0d77ac */ /* 0x000e620008000800 */
[----:B------:R-:W2:Y:S01]  /*13e0*/  LDC R9, c[0x0][0x370] ;  /* 0x0000dc00ff097b82 */ /* 0x000ea20000000800 */
[----:B------:R-:W-:Y:S01]  /*13f0*/  PLOP3.LUT P1, PT, PT, PT, UP2, 0x80, 0x8 ;  /* 0x000000000008781c */ /* 0x000fe20003f2f028 */
[----:B------:R-:W-:Y:S01]  /*1400*/  IMAD.MOV.U32 R15, RZ, RZ, 0x1 ;  /* 0x00000001ff0f7424 */ /* 0x000fe200078e00ff */
[----:B------:R-:W-:Y:S01]  /*1410*/  ISETP.EQ.OR P4, PT, R2, RZ, P5 ;  /* 0x000000ff0200720c */ /* 0x000fe20002f82670 */
[----:B------:R-:W-:Y:S01]  /*1420*/  IMAD.MOV.U32 R14, RZ, RZ, RZ ;  /* 0x000000ffff0e7224 */ /* 0x000fe200078e00ff */
[----:B------:R-:W-:Y:S02]  /*1430*/  PLOP3.LUT P1, PT, P1, PT, PT, 0x8, 0x80 ;  /* 0x000000000080781c */ /* 0x000fe40000f2e170 */
[----:B------:R-:W-:Y:S01]  /*1440*/  CS2R R12, SRZ ;  /* 0x00000000000c7805 */ /* 0x000fe2000001ff00 */
[----:B------:R-:W-:Y:S01]  /*1450*/  IMAD.MOV.U32 R10, RZ, RZ, 0x1 ;  /* 0x00000001ff0a7424 */ /* 0x000fe200078e00ff */
[----:B------:R-:W4:Y:S01]  /*1460*/  LDC R0, c[0x0][0x374] ;  /* 0x0000dd00ff007b82 */ /* 0x000f220000000800 */
[----:B------:R-:W2:Y:S01]  /*1470*/  LDCU.64 UR22, c[0x0][0x348] ;  /* 0x00006900ff1677ac */ /* 0x000ea20008000a00 */
[----:B------:R-:W-:Y:S01]  /*1480*/  UMOV UR6, URZ ;  /* 0x000000ff00067c82 */ /* 0x000fe20008000000 */
[----:B-1----:R-:W-:-:S04]  /*1490*/  UIADD3 UR5, UPT, UPT, UR13, 0x3f, URZ ;  /* 0x0000003f0d057890 */ /* 0x002fc8000fffe0ff */
[----:B------:R-:W-:-:S04]  /*14a0*/  USHF.R.S32.HI UR4, URZ, 0x1f, UR5 ;  /* 0x0000001fff047899 */ /* 0x000fc80008011405 */
[----:B------:R-:W-:-:S04]  /*14b0*/  ULEA.HI UR4, UR4, UR5, URZ, 0x6 ;  /* 0x0000000504047291 */ /* 0x000fc8000f8f30ff */
[----:B------:R-:W-:Y:S02]  /*14c0*/  USHF.R.S32.HI UR15, URZ, 0x6, UR4 ;  /* 0x00000006ff0f7899 */ /* 0x000fe40008011404 */
[----:B------:R-:W-:Y:S02]  /*14d0*/  UIADD3 UR4, UPT, UPT, UR13, -0x1, URZ ;  /* 0xffffffff0d047890 */ /* 0x000fe4000fffe0ff */
[----:B------:R-:W-:Y:S02]  /*14e0*/  UISETP.LT.U32.AND UP0, UPT, UR15, 0x7, UPT ;  /* 0x000000070f00788c */ /* 0x000fe4000bf01070 */
[----:B------:R-:W-:Y:S02]  /*14f0*/  UISETP.GE.U32.AND UP1, UPT, UR4, -0x7f, UPT ;  /* 0xffffff810400788c */ /* 0x000fe4000bf26070 */
[----:B------:R-:W-:Y:S02]  /*1500*/  USEL UR14, UR15, 0x7, UP0 ;  /* 0x000000070f0e7887 */ /* 0x000fe40008000000 */
[----:B------:R-:W-:-:S02]  /*1510*/  UIADD3 UR13, UPT, UPT, UR13, 0x7e, URZ ;  /* 0x0000007e0d0d7890 */ /* 0x000fc4000fffe0ff */
[----:B------:R-:W-:Y:S02]  /*1520*/  UIADD3 UR5, UPT, UPT, UR14, -0x1, URZ ;  /* 0xffffffff0e057890 */ /* 0x000fe4000fffe0ff */
[----:B------:R-:W-:-:S03]  /*1530*/  UIADD3 UR7, UPT, UPT, UR15, -UR14, URZ ;  /* 0x8000000e0f077290 */ /* 0x000fc6000fffe0ff */
[----:B------:R-:W-:-:S04]  /*1540*/  @UP1 UIADD3 UR5, UPT, UPT, UR14, URZ, URZ ;  /* 0x000000ff0e051290 */ /* 0x000fc8000fffe0ff */
[----:B--2---:R-:W-:-:S12]  /*1550*/  UIADD3 UR5, UPT, UPT, UR5, 0x1, URZ ;  /* 0x0000000105057890 */ /* 0x004fd8000fffe0ff */
.L_x_35:
[----:B------:R-:W-:Y:S01]  /*1560*/  UISETP.NE.AND UP0, UPT, UR37, URZ, UPT ;  /* 0x000000ff2500728c */ /* 0x000fe2000bf05270 */
[----:B------:R-:W1:Y:S08]  /*1570*/  S2UR UR37, SR_CgaCtaId ;  /* 0x00000000002579c3 */ /* 0x000e700000008800 */
[----:B------:R-:W-:Y:S05]  /*1580*/  BRA.U UP0, `(.L_x_18) ;  /* 0x0000000100347547 */ /* 0x000fea000b800000 */
[----:B------:R-:W2:Y:S01]  /*1590*/  S2R R2, SR_CgaCtaId ;  /* 0x0000000000027919 */ /* 0x000ea20000008800 */
[----:B------:R-:W-:-:S04]  /*15a0*/  MOV R3, 0x400 ;  /* 0x0000040000037802 */ /* 0x000fc80000000f00 */
[----:B--2---:R-:W-:Y:S02]  /*15b0*/  LEA R3, R2, R3, 0x18 ;  /* 0x0000000302037211 */ /* 0x004fe400078ec0ff */
[----:B------:R-:W-:-:S03]  /*15c0*/  SHF.L.U32 R2, R10, 0x1f, RZ ;  /* 0x0000001f0a027819 */ /* 0x000fc600000006ff */
[----:B------:R-:W-:-:S04]  /*15d0*/  IMAD R3, R12, 0x8, R3 ;  /* 0x000000080c037824 */ /* 0x000fc800078e0203 */
[----:B------:R-:W2:Y:S02]  /*15e0*/  SYNCS.PHASECHK.TRANS64.TRYWAIT P0, [R3+URZ+0x110], R2 ;  /* 0x00011002030075a7 */ /* 0x000ea400080011ff */
[----:B--2---:R-:W-:Y:S05]  /*15f0*/  @!P0 BRA `(.L_x_19) ;  /* 0x0000009800c08947 */ /* 0x004fea0003800000 */
.L_x_129:
[----:B------:R-:W-:Y:S01]  /*1600*/  VIADD R12, R12, 0x1 ;  /* 0x000000010c0c7836 */ /* 0x000fe20000000000 */
[----:B------:R2:W-:Y:S04]  /*1610*/  SYNCS.ARRIVE.TRANS64.A1T0 RZ, [R3+URZ+0x100], RZ ;  /* 0x000100ff03ff79a7 */ /* 0x0005e800081000ff */
[----:B------:R-:W-:-:S04]  /*1620*/  ISETP.NE.AND P0, PT, R12, 0x2, PT ;  /* 0x000000020c00780c */ /* 0x000fc80003f05270 */
[----:B------:R-:W-:Y:S02]  /*1630*/  SEL R12, R12, RZ, P0 ;  /* 0x000000ff0c0c7207 */ /* 0x000fe40000000000 */
[----:B--2---:R-:W-:-:S04]  /*1640*/  SEL R3, RZ, 0x1, P0 ;  /* 0x00000001ff037807 */ /* 0x004fc80000000000 */
[----:B------:R-:W-:-:S07]  /*1650*/  LOP3.LUT R10, R10, R3, RZ, 0x3c, !PT ;  /* 0x000000030a0a7212 */ /* 0x000fce00078e3cff */
.L_x_18:
[----:B------:R-:W-:Y:S01]  /*1660*/  UMOV UR4, 0x400 ;  /* 0x0000040000047882 */ /* 0x000fe20000000000 */
[----:B------:R-:W-:Y:S01]  /*1670*/  SHF.L.U32 R2, R15, 0x1f, RZ ;  /* 0x0000001f0f027819 */ /* 0x000fe200000006ff */
[----:B-1----:R-:W-:Y:S01]  /*1680*/  ULEA UR4, UR37, UR4, 0x18 ;  /* 0x0000000425047291 */ /* 0x002fe2000f8ec0ff */
[----:B------:R-:W-:Y:S01]  /*1690*/  R2UR UR35, R21 ;  /* 0x00000000152372ca */ /* 0x000fe200000e0000 */
[----:B------:R-:W-:Y:S01]  /*16a0*/  UISETP.GE.U32.AND UP0, UPT, UR13, 0x7f, UPT ;  /* 0x0000007f0d00788c */ /* 0x000fe2000bf06070 */
[----:B------:R-:W-:Y:S01]  /*16b0*/  R2UR UR11, R20 ;  /* 0x00000000140b72ca */ /* 0x000fe200000e0000 */
[----:B------:R-:W-:Y:S01]  /*16c0*/  ULEA UR8, UR6, UR4, 0x3 ;  /* 0x0000000406087291 */ /* 0x000fe2000f8e18ff */
[----:B------:R-:W-:-:S08]  /*16d0*/  UMOV UR24, URZ ;  /* 0x000000ff00187c82 */ /* 0x000fd00008000000 */
[----:B------:R1:W2:Y:S01]  /*16e0*/  SYNCS.PHASECHK.TRANS64.TRYWAIT P0, [UR8+0x38], R2 ;  /* 0x00003802ff0075a7 */ /* 0x0002a20008001108 */
[----:B------:R-:W-:Y:S02]  /*16f0*/  USHF.L.U32 UR35, UR35, 0x7, URZ ;  /* 0x0000000723237899 */ /* 0x000fe400080006ff */
[----:B------:R-:W-:Y:S01]  /*1700*/  USHF.L.U32 UR11, UR11, 0x8, URZ ;  /* 0x000000080b0b7899 */ /* 0x000fe200080006ff */
[----:B------:R-:W-:Y:S11]  /*1710*/  BRA.U !UP0, `(.L_x_20) ;  /* 0x0000000108a87547 */ /* 0x000ff6000b800000 */
[----:B------:R-:W-:Y:S01]  /*1720*/  UMOV UR16, URZ ;  /* 0x000000ff00107c82 */ /* 0x000fe20008000000 */
[----:B------:R-:W-:-:S05]  /*1730*/  UMOV UR17, UR6 ;  /* 0x0000000600117c82 */ /* 0x000fca0008000000 */
.L_x_25:
[----:B-1----:R-:W-:Y:S01]  /*1740*/  ULEA UR33, UR17, UR4, 0x3 ;  /* 0x0000000411217291 */ /* 0x002fe2000f8e18ff */
[----:B--2---:R-:W-:Y:S01]  /*1750*/  @!P5 MOV R3, 0x6000 ;  /* 0x000060000003d802 */ /* 0x004fe20000000f00 */
[----:B--2---:R-:W-:Y:S10]  /*1760*/  @P0 BRA `(.L_x_21) ;  /* 0x00000000000c0947 */ /* 0x004ff40003800000 */
[----:B------:R-:W-:-:S04]  /*1770*/  SHF.L.U32 R5, R15, 0x1f, RZ ;  /* 0x0000001f0f057819 */ /* 0x000fc800000006ff */
[----:B------:R-:W2:Y:S02]  /*1780*/  SYNCS.PHASECHK.TRANS64.TRYWAIT P0, [UR33+0x38], R5 ;  /* 0x00003805ff0075a7 */ /* 0x000ea40008001121 */
[----:B--2---:R-:W-:Y:S05]  /*1790*/  @!P0 BRA `(.L_x_22) ;  /* 0x00000098006c8947 */ /* 0x004fea0003800000 */
.L_x_21:
[----:B------:R2:W-:Y:S01]  /*17a0*/  @!P5 SYNCS.ARRIVE.TRANS64 RZ, [UR33], R3 ;  /* 0x00000003ffffd9a7 */ /* 0x0005e20008000021 */
[----:B------:R-:W-:Y:S04]  /*17b0*/  BSSY.RECONVERGENT B0, `(.L_x_23) ;  /* 0x0000003000007945 */ /* 0x000fe80003800200 */
[----:B------:R-:W-:Y:S05]  /*17c0*/  @P4 BRA `(.L_x_24) ;  /* 0x0000000000044947 */ /* 0x000fea0003800000 */
[----:B------:R-:W-:Y:S05]  /*17d0*/  BPT.TRAP 0x1 ;  /* 0x000000040000795c */ /* 0x000fea0000300000 */
.L_x_24:
[----:B------:R-:W-:Y:S05]  /*17e0*/  BSYNC.RECONVERGENT B0 ;  /* 0x0000000000007941 */ /* 0x000fea0003800200 */
.L_x_23:
[----:B------:R-:W-:Y:S02]  /*17f0*/  UIADD3 UR6, UPT, UPT, UR17, 0x1, URZ ;  /* 0x0000000111067890 */ /* 0x000fe4000fffe0ff */
[----:B------:R-:W-:Y:S02]  /*1800*/  ULEA UR32, UR17, UR4, 0xd ;  /* 0x0000000411207291 */ /* 0x000fe4000f8e68ff */
[----:B------:R-:W-:Y:S02]  /*1810*/  UISETP.NE.AND UP0, UPT, UR6, 0x7, UPT ;  /* 0x000000070600788c */ /* 0x000fe4000bf05270 */
[----:B------:R-:W-:Y:S02]  /*1820*/  UIADD3 UR26, UP1, UPT, UR22, 0x80, URZ ;  /* 0x00000080161a7890 */ /* 0x000fe4000ff3e0ff */
[----:B------:R-:W-:Y:S02]  /*1830*/  USEL UR9, URZ, 0x1, UP0 ;  /* 0x00000001ff097887 */ /* 0x000fe40008000000 */
[----:B------:R-:W-:-:S02]  /*1840*/  USEL UR6, UR6, URZ, UP0 ;  /* 0x000000ff06067287 */ /* 0x000fc40008000000 */
[----:B------:R-:W-:Y:S02]  /*1850*/  UIADD3 UR20, UP0, UPT, UR22, 0x180, URZ ;  /* 0x0000018016147890 */ /* 0x000fe4000ff1e0ff */
[----:B------:R-:W-:Y:S01]  /*1860*/  ULEA UR8, UR6, UR4, 0x3 ;  /* 0x0000000406087291 */ /* 0x000fe2000f8e18ff */
[----:B------:R-:W-:Y:S01]  /*1870*/  LOP3.LUT R15, R15, UR9, RZ, 0x3c, !PT ;  /* 0x000000090f0f7c12 */ /* 0x000fe2000f8e3cff */
[----:B------:R-:W-:Y:S02]  /*1880*/  USHF.L.U32 UR34, UR16, 0x6, URZ ;  /* 0x0000000610227899 */ /* 0x000fe400080006ff */
[----:B------:R-:W-:Y:S01]  /*1890*/  UIADD3.X UR27, UPT, UPT, URZ, UR23, URZ, UP1, !UPT ;  /* 0x00000017ff1b7290 */ /* 0x000fe20008ffe4ff */
[----:B-1----:R-:W-:Y:S01]  /*18a0*/  SHF.L.U32 R2, R15, 0x1f, RZ ;  /* 0x0000001f0f027819 */ /* 0x002fe200000006ff */
[----:B------:R-:W-:Y:S02]  /*18b0*/  UIADD3 UR32, UPT, UPT, UR32, 0xc400, URZ ;  /* 0x0000c40020207890 */ /* 0x000fe4000fffe0ff */
[----:B------:R-:W-:Y:S01]  /*18c0*/  UIADD3.X UR21, UPT, UPT, URZ, UR23, URZ, UP0, !UPT ;  /* 0x00000017ff157290 */ /* 0x000fe200087fe4ff */
[----:B------:R1:W1:Y:S01]  /*18d0*/  SYNCS.PHASECHK.TRANS64.TRYWAIT P0, [UR8+0x38], R2 ;  /* 0x00003802ff0075a7 */ /* 0x0002620008001108 */
[----:B------:R-:W-:Y:S01]  /*18e0*/  ULEA UR8, UR17, UR4, 0xe ;  /* 0x0000000411087291 */ /* 0x000fe2000f8e70ff */
[----:B------:R-:W-:Y:S01]  /*18f0*/  UMOV UR18, 0x0 ;  /* 0x0000000000127882 */ /* 0x000fe20000000000 */
[----:B------:R-:W-:-:S02]  /*1900*/  UMOV UR19, 0x10000000 ;  /* 0x1000000000137882 */ /* 0x000fc40000000000 */
[----:B------:R-:W-:Y:S01]  /*1910*/  UIADD3 UR8, UPT, UPT, UR8, 0x1a400, URZ ;  /* 0x0001a40008087890 */ /* 0x000fe2000fffe0ff */
[----:B------:R1:W-:Y:S01]  /*1920*/  UTMALDG.3D [UR32], [UR26], desc[UR18] ;  /* 0x000012201a0075b4 */ /* 0x0003e20008011000 */
[----:B------:R-:W-:Y:S01]  /*1930*/  UMOV UR12, UR36 ;  /* 0x00000024000c7c82 */ /* 0x000fe20008000000 */
[----:B------:R-:W-:Y:S01]  /*1940*/  UMOV UR9, UR33 ;  /* 0x0000002100097c82 */ /* 0x000fe20008000000 */
[----:B------:R-:W-:Y:S01]  /*1950*/  UMOV UR10, UR34 ;  /* 0x00000022000a7c82 */ /* 0x000fe20008000000 */
[----:B------:R-:W-:Y:S01]  /*1960*/  UIADD3 UR16, UPT, UPT, UR16, 0x1, URZ ;  /* 0x0000000110107890 */ /* 0x000fe2000fffe0ff */
[----:B------:R-:W-:Y:S01]  /*1970*/  UMOV UR24, UR5 ;  /* 0x0000000500187c82 */ /* 0x000fe20008000000 */
[----:B------:R-:W-:Y:S02]  /*1980*/  UMOV UR17, UR6 ;  /* 0x0000000600117c82 */ /* 0x000fe40008000000 */
[----:B------:R1:W-:Y:S01]  /*1990*/  UTMALDG.3D [UR8], [UR20], desc[UR18] ;  /* 0x00001208140075b4 */ /* 0x0003e20008011000 */
[----:B------:R-:W-:-:S09]  /*19a0*/  UISETP.NE.AND UP0, UPT, UR16, UR5, UPT ;  /* 0x000000051000728c */ /* 0x000fd2000bf05270 */
[----:B------:R-:W-:Y:S05]  /*19b0*/  BRA.U UP0, `(.L_x_25) ;  /* 0xfffffffd00607547 */ /* 0x000fea000b83ffff */
.L_x_20:
[----:B-1----:R-:W-:Y:S01]  /*19c0*/  ULEA UR8, UR6, UR4, 0x3 ;  /* 0x0000000406087291 */ /* 0x002fe2000f8e18ff */
[----:B------:R-:W-:Y:S01]  /*19d0*/  SHF.L.U32 R2, R15, 0x1f, RZ ;  /* 0x0000001f0f027819 */ /* 0x000fe200000006ff */
[----:B------:R-:W-:Y:S01]  /*19e0*/  @!P1 SYNCS.ARRIVE.TRANS64.A1T0 RZ, [UR4+0xb8], RZ ;  /* 0x0000b8ffffff99a7 */ /* 0x000fe20008100004 */
[----:B------:R-:W-:-:S06]  /*19f0*/  UISETP.GT.AND UP0, UPT, UR15, UR14, UPT ;  /* 0x0000000e0f00728c */ /* 0x000fcc000bf04270 */
[----:B--2---:R1:W2:Y:S03]  /*1a00*/  SYNCS.PHASECHK.TRANS64.TRYWAIT P0, [UR8+0x38], R2 ;  /* 0x00003802ff0075a7 */ /* 0x0042a60008001108 */
[----:B------:R-:W-:Y:S05]  /*1a10*/  BRA.U !UP0, `(.L_x_26) ;  /* 0x0000000108ac7547 */ /* 0x000fea000b800000 */
[----:B------:R-:W-:Y:S01]  /*1a20*/  UIADD3 UR21, UPT, UPT, UR7, UR24, URZ ;  /* 0x0000001807157290 */ /* 0x000fe2000fffe0ff */
[----:B------:R-:W-:-:S11]  /*1a30*/  UMOV UR25, UR6 ;  /* 0x0000000600197c82 */ /* 0x000fd60008000000 */
.L_x_31:
[----:B-1----:R-:W-:Y:S01]  /*1a40*/  ULEA UR17, UR25, UR4, 0x3 ;  /* 0x0000000419117291 */ /* 0x002fe2000f8e18ff */
[----:B--2---:R-:W-:Y:S01]  /*1a50*/  @!P5 MOV R3, 0x6000 ;  /* 0x000060000003d802 */ /* 0x004fe20000000f00 */
[----:B--2---:R-:W-:Y:S10]  /*1a60*/  @P0 BRA `(.L_x_27) ;  /* 0x00000000000c0947 */ /* 0x004ff40003800000 */
[----:B------:R-:W-:-:S04]  /*1a70*/  SHF.L.U32 R5, R15, 0x1f, RZ ;  /* 0x0000001f0f057819 */ /* 0x000fc800000006ff */
[----:B------:R-:W2:Y:S02]  /*1a80*/  SYNCS.PHASECHK.TRANS64.TRYWAIT P0, [UR17+0x38], R5 ;  /* 0x00003805ff0075a7 */ /* 0x000ea40008001111 */
[----:B--2---:R-:W-:Y:S05]  /*1a90*/  @!P0 BRA `(.L_x_28) ;  /* 0x0000009400c48947 */ /* 0x004fea0003800000 */
.L_x_27:
[----:B------:R2:W-:Y:S01]  /*1aa0*/  @!P5 SYNCS.ARRIVE.TRANS64 RZ, [UR17], R3 ;  /* 0x00000003ffffd9a7 */ /* 0x0005e20008000011 */
[----:B------:R-:W-:Y:S04]  /*1ab0*/  BSSY.RECONVERGENT B0, `(.L_x_29) ;  /* 0x0000003000007945 */ /* 0x000fe80003800200 */
[----:B------:R-:W-:Y:S05]  /*1ac0*/  @P4 BRA `(.L_x_30) ;  /* 0x0000000000044947 */ /* 0x000fea0003800000 */
[----:B------:R-:W-:Y:S05]  /*1ad0*/  BPT.TRAP 0x1 ;  /* 0x000000040000795c */ /* 0x000fea0000300000 */
.L_x_30:
[----:B------:R-:W-:Y:S05]  /*1ae0*/  BSYNC.RECONVERGENT B0 ;  /* 0x0000000000007941 */ /* 0x000fea0003800200 */
.L_x_29:
        /* <DEDUP_REMOVED lines=10> */
[----:B------:R-:W-:Y:S01]  /*1b90*/  UIADD3 UR16, UPT, UPT, UR16, 0xc400, URZ ;  /* 0x0000c40010107890 */ /* 0x000fe2000fffe0ff */
[----:B-1----:R-:W-:Y:S01]  /*1ba0*/  SHF.L.U32 R2, R15, 0x1f, RZ ;  /* 0x0000001f0f027819 */ /* 0x002fe200000006ff */
[----:B------:R-:W-:Y:S02]  /*1bb0*/  UIADD3.X UR31, UPT, UPT, URZ, UR23, URZ, UP1, !UPT ;  /* 0x00000017ff1f7290 */ /* 0x000fe40008ffe4ff */
[----:B------:R-:W-:Y:S01]  /*1bc0*/  UIADD3.X UR29, UPT, UPT, URZ, UR23, URZ, UP0, !UPT ;  /* 0x00000017ff1d7290 */ /* 0x000fe200087fe4ff */
[----:B------:R1:W1:Y:S01]  /*1bd0*/  SYNCS.PHASECHK.TRANS64.TRYWAIT P0, [UR8+0x38], R2 ;  /* 0x00003802ff0075a7 */ /* 0x0002620008001108 */
[----:B------:R-:W-:Y:S01]  /*1be0*/  ULEA UR8, UR25, UR4, 0xe ;  /* 0x0000000419087291 */ /* 0x000fe2000f8e70ff */
[----:B------:R-:W-:Y:S01]  /*1bf0*/  UMOV UR26, 0x0 ;  /* 0x00000000001a7882 */ /* 0x000fe20000000000 */
[----:B------:R-:W-:-:S02]  /*1c00*/  UMOV UR27, 0x10000000 ;  /* 0x10000000001b7882 */ /* 0x000fc40000000000 */
[----:B------:R-:W-:Y:S01]  /*1c10*/  UIADD3 UR8, UPT, UPT, UR8, 0x1a400, URZ ;  /* 0x0001a40008087890 */ /* 0x000fe2000fffe0ff */
[----:B------:R-:W-:Y:S01]  /*1c20*/  UMOV UR19, UR35 ;  /* 0x0000002300137c82 */ /* 0x000fe20008000000 */
[----:B------:R-:W-:Y:S01]  /*1c30*/  UMOV UR20, UR36 ;  /* 0x0000002400147c82 */ /* 0x000fe20008000000 */
[----:B------:R-:W-:Y:S01]  /*1c40*/  UMOV UR12, UR36 ;  /* 0x00000024000c7c82 */ /* 0x000fe20008000000 */
[----:B------:R-:W-:Y:S01]  /*1c50*/  UMOV UR9, UR17 ;  /* 0x0000001100097c82 */ /* 0x000fe20008000000 */
[----:B------:R-:W-:Y:S01]  /*1c60*/  UMOV UR10, UR18 ;  /* 0x00000012000a7c82 */ /* 0x000fe20008000000 */
[----:B------:R1:W-:Y:S01]  /*1c70*/  UTMALDG.3D [UR16], [UR30], desc[UR26] ;  /* 0x00001a101e0075b4 */ /* 0x0003e20008011000 */
[----:B------:R-:W-:Y:S01]  /*1c80*/  UIADD3 UR24, UPT, UPT, UR24, 0x1, URZ ;  /* 0x0000000118187890 */ /* 0x000fe2000fffe0ff */
[----:B------:R-:W-:-:S03]  /*1c90*/  UMOV UR25, UR6 ;  /* 0x0000000600197c82 */ /* 0x000fc60008000000 */
[----:B------:R-:W-:Y:S01]  /*1ca0*/  UISETP.NE.AND UP0, UPT, UR24, UR21, UPT ;  /* 0x000000151800728c */ /* 0x000fe2000bf05270 */
[----:B------:R1:W-:Y:S08]  /*1cb0*/  UTMALDG.3D [UR8], [UR28], desc[UR26] ;  /* 0x00001a081c0075b4 */ /* 0x0003f00008011000 */
[----:B------:R-:W-:Y:S05]  /*1cc0*/  BRA.U UP0, `(.L_x_31) ;  /* 0xfffffffd005c7547 */ /* 0x000fea000b83ffff */
.L_x_26:
[C---:B-1----:R-:W-:Y:S01]  /*1cd0*/  LEA R2, R14.reuse, UR4, 0x3 ;  /* 0x000000040e027c11 */ /* 0x042fe2000f8e18ff */
[----:B------:R-:W-:Y:S01]  /*1ce0*/  NOP ;  /* 0x0000000000007918 */ /* 0x000fe20000000000 */
[----:B--2---:R-:W-:Y:S02]  /*1cf0*/  SHF.L.U32 R3, R13, 0x1f, RZ ;  /* 0x0000001f0d037819 */ /* 0x004fe400000006ff */
[----:B------:R-:W-:Y:S02]  /*1d00*/  LEA R4, R14, UR4, 0x4 ;  /* 0x000000040e047c11 */ /* 0x000fe4000f8e20ff */
[----:B------:R-:W1:Y:S02]  /*1d10*/  SYNCS.PHASECHK.TRANS64.TRYWAIT P0, [R2+URZ+0xc0], R3 ;  /* 0x0000c003020075a7 */ /* 0x000e6400080011ff */
[----:B-1----:R-:W-:Y:S05]  /*1d20*/  @!P0 BRA `(.L_x_32) ;  /* 0x0000009400388947 */ /* 0x002fea0003800000 */
.L_x_132:
[----:B------:R-:W2:Y:S01]  /*1d30*/  LDS.128 R4, [R4+0x130] ;  /* 0x0001300004047984 */ /* 0x000ea20000000c00 */
[----:B---3--:R-:W-:Y:S01]  /*1d40*/  ISETP.GE.AND P0, PT, R72, 0x1, PT ;  /* 0x000000014800780c */ /* 0x008fe20003f06270 */
[----:B-1----:R-:W-:Y:S01]  /*1d50*/  VIADD R2, R2, 0xd0 ;  /* 0x000000d002027836 */ /* 0x002fe20000000000 */
[----:B------:R-:W-:Y:S01]  /*1d60*/  @!PT LDS RZ, [RZ] ;  /* 0x00000000fffff984 */ /* 0x000fe20000000800 */
[----:B------:R-:W-:Y:S01]  /*1d70*/  @!PT LDS RZ, [RZ] ;  /* 0x00000000fffff984 */ /* 0x000fe20000000800 */
[----:B------:R-:W-:Y:S01]  /*1d80*/  @!PT LDS RZ, [RZ] ;  /* 0x00000000fffff984 */ /* 0x000fe20000000800 */
[----:B------:R-:W-:Y:S01]  /*1d90*/  @!PT LDS RZ, [RZ] ;  /* 0x00000000fffff984 */ /* 0x000fe20000000800 */
[----:B------:R1:W-:Y:S06]  /*1da0*/  MEMBAR.ALL.CTA ;  /* 0x0000000000007992 */ /* 0x0003ec0000008000 */
[----:B-1----:R-:W1:Y:S01]  /*1db0*/  FENCE.VIEW.ASYNC.S ;  /* 0x00000000000073c6 */ /* 0x002e620000000000 */
[----:B------:R-:W-:-:S04]  /*1dc0*/  PRMT R2, RZ, 0x654, R2 ;  /* 0x00000654ff027816 */ /* 0x000fc80000000002 */
[----:B-1----:R1:W-:Y:S01]  /*1dd0*/  SYNCS.ARRIVE.TRANS64.RED.A1T0 RZ, [R2+URZ], RZ ;  /* 0x000000ff02ff79a7 */ /* 0x0023e200081004ff */
[----:B--2---:R-:W-:-:S13]  /*1de0*/  LOP3.LUT P2, RZ, R6, 0x1, RZ, 0xc0, !PT ;  /* 0x0000000106ff7812 */ /* 0x004fda000784c0ff */
[----:B------:R-:W-:Y:S01]  /*1df0*/  @P2 SHF.R.U32.HI R3, RZ, 0x10, R5 ;  /* 0x00000010ff032819 */ /* 0x000fe20000011605 */
[----:B------:R-:W-:Y:S01]  /*1e00*/  VOTEU.ANY UP0, P2 ;  /* 0x0000000000ff7886 */ /* 0x000fe20001000100 */
[----:B------:R-:W-:Y:S02]  /*1e10*/  @P2 MOV R11, R4 ;  /* 0x00000004000b2202 */ /* 0x000fe40000000f00 */
[----:B------:R-:W-:Y:S02]  /*1e20*/  @P2 R2UR.BROADCAST UR8, R3 ;  /* 0x00000000030822ca */ /* 0x000fe400008e0000 */
[----:B------:R-:W-:-:S11]  /*1e30*/  @P2 LOP3.LUT R8, R5, 0xffff, RZ, 0xc0, !PT ;  /* 0x0000ffff05082812 */ /* 0x000fd600078ec0ff */
[----:B------:R-:W-:Y:S01]  /*1e40*/  @UP0 UMOV UR36, UR8 ;  /* 0x0000000800240c82 */ /* 0x000fe20008000000 */
[----:B-1----:R-:W-:Y:S05]  /*1e50*/  @!P0 BRA `(.L_x_33) ;  /* 0x0000000000b88947 */ /* 0x002fea0003800000 */
[----:B------:R-:W4:Y:S01]  /*1e60*/  LDC.64 R4, c[0x0][0xb18] ;  /* 0x0002c600ff047b82 */ /* 0x000f220000000a00 */
[----:B------:R-:W-:-:S07]  /*1e70*/  ISETP.NE.AND P3, PT, R72, 0x1, PT ;  /* 0x000000014800780c */ /* 0x000fce0003f65270 */
[----:B------:R-:W1:Y:S08]  /*1e80*/  LDC.64 R6, c[0x0][0xb10] ;  /* 0x0002c400ff067b82 */ /* 0x000e700000000a00 */
[----:B------:R-:W2:Y:S08]  /*1e90*/  LDC R16, c[0x0][0xb20] ;  /* 0x0002c800ff107b82 */ /* 0x000eb00000000800 */
[----:B------:R-:W3:Y:S01]  /*1ea0*/  LDC R18, c[0x0][0xb0c] ;  /* 0x0002c300ff127b82 */ /* 0x000ee20000000800 */
[----:B----4-:R-:W-:Y:S01]  /*1eb0*/  IMAD.HI.U32 R17, R0, R5, RZ ;  /* 0x0000000500117227 */ /* 0x010fe200078e00ff */
[----:B------:R-:W-:-:S03]  /*1ec0*/  ISETP.NE.AND P0, PT, R4, 0x1, PT ;  /* 0x000000010400780c */ /* 0x000fc60003f05270 */
[----:B------:R-:W-:-:S03]  /*1ed0*/  IMAD.HI.U32 R5, R8, R5, RZ ;  /* 0x0000000508057227 */ /* 0x000fc600078e00ff */
[----:B------:R-:W4:Y:S01]  /*1ee0*/  LDC.64 R2, c[0x0][0xb28] ;  /* 0x0002ca00ff027b82 */ /* 0x000f220000000a00 */
[----:B-1----:R-:W-:-:S04]  /*1ef0*/  IMAD.HI.U32 R20, R9, R6, RZ ;  /* 0x0000000609147227 */ /* 0x002fc800078e00ff */
[----:B------:R-:W-:Y:S01]  /*1f00*/  IMAD.HI.U32 R22, R11, R6, RZ ;  /* 0x000000060b167227 */ /* 0x000fe200078e00ff */
[----:B------:R-:W-:Y:S02]  /*1f10*/  SHF.R.U32.HI R20, RZ, R7, R20 ;  /* 0x00000007ff147219 */ /* 0x000fe40000011614 */
[-C--:B--2---:R-:W-:Y:S02]  /*1f20*/  SHF.R.U32.HI R17, RZ, R16.reuse, R17 ;  /* 0x00000010ff117219 */ /* 0x084fe40000011611 */
[----:B------:R-:W-:Y:S02]  /*1f30*/  SHF.R.U32.HI R5, RZ, R16, R5 ;  /* 0x00000010ff057219 */ /* 0x000fe40000011605 */
[----:B------:R-:W-:Y:S02]  /*1f40*/  SEL R17, R0, R17, !P0 ;  /* 0x0000001100117207 */ /* 0x000fe40004000000 */
[----:B------:R-:W-:Y:S02]  /*1f50*/  SHF.R.U32.HI R22, RZ, R7, R22 ;  /* 0x00000007ff167219 */ /* 0x000fe40000011616 */
[----:B---3--:R-:W-:-:S02]  /*1f60*/  ISETP.NE.AND P1, PT, R18, 0x1, PT ;  /* 0x000000011200780c */ /* 0x008fc40003f25270 */
[----:B------:R-:W-:Y:S02]  /*1f70*/  SEL R5, R8, R5, !P0 ;  /* 0x0000000508057207 */ /* 0x000fe40004000000 */
[----:B------:R-:W-:Y:S02]  /*1f80*/  SEL R19, R9, R20, !P1 ;  /* 0x0000001409137207 */ /* 0x000fe40004800000 */
[----:B------:R-:W-:Y:S01]  /*1f90*/  SEL R7, R11, R22, !P1 ;  /* 0x000000160b077207 */ /* 0x000fe20004800000 */
[----:B----4-:R-:W-:-:S04]  /*1fa0*/  IMAD.HI.U32 R20, R17, R2, RZ ;  /* 0x0000000211147227 */ /* 0x010fc800078e00ff */
[----:B------:R-:W-:Y:S01]  /*1fb0*/  IMAD.HI.U32 R6, R19, R2, RZ ;  /* 0x0000000213067227 */ /* 0x000fe200078e00ff */
[----:B------:R-:W-:-:S04]  /*1fc0*/  @P3 SHF.R.U32.HI R17, RZ, R3, R20 ;  /* 0x00000003ff113219 */ /* 0x000fc80000011614 */
[----:B------:R-:W-:Y:S01]  /*1fd0*/  @P3 SHF.R.U32.HI R19, RZ, R3, R6 ;  /* 0x00000003ff133219 */ /* 0x000fe20000011606 */
[----:B------:R-:W-:-:S04]  /*1fe0*/  IMAD R17, R72, R17, RZ ;  /* 0x0000001148117224 */ /* 0x000fc800078e02ff */
[----:B------:R-:W-:Y:S01]  /*1ff0*/  IMAD R6, R72, R19, RZ ;  /* 0x0000001348067224 */ /* 0x000fe200078e02ff */
[C---:B------:R-:W-:Y:S02]  /*2000*/  ISETP.GE.AND P0, PT, R5.reuse, R17, PT ;  /* 0x000000110500720c */ /* 0x040fe40003f06270 */
[----:B------:R-:W-:Y:S02]  /*2010*/  IADD3 R17, PT, PT, -R5, RZ, RZ ;  /* 0x000000ff05117210 */ /* 0x000fe40007ffe1ff */
[----:B------:R-:W-:Y:S01]  /*2020*/  ISETP.GE.OR P0, PT, R7, R6, P0 ;  /* 0x000000060700720c */ /* 0x000fe20000706670 */
[----:B------:R-:W-:-:S04]  /*2030*/  IMAD.HI.U32 R6, R5, R2, RZ ;  /* 0x0000000205067227 */ /* 0x000fc800078e00ff */
[----:B------:R-:W-:Y:S01]  /*2040*/  IMAD R8, R4, R17, R8 ;  /* 0x0000001104087224 */ /* 0x000fe200078e0208 */
[----:B------:R-:W-:-:S04]  /*2050*/  SHF.R.U32.HI R6, RZ, R3, R6 ;  /* 0x00000003ff067219 */ /* 0x000fc80000011606 */
[----:B------:R-:W-:-:S03]  /*2060*/  SEL R6, R5, R6, !P3 ;  /* 0x0000000605067207 */ /* 0x000fc60005800000 */
[----:B------:R-:W-:-:S04]  /*2070*/  @!P0 IMAD.HI.U32 R16, R7, R2, RZ ;  /* 0x0000000207108227 */ /* 0x000fc800078e00ff */
[----:B------:R-:W-:Y:S01]  /*2080*/  IMAD.MOV R2, RZ, RZ, -R6 ;  /* 0x000000ffff027224 */ /* 0x000fe200078e0a06 */
[----:B------:R-:W-:-:S03]  /*2090*/  @!P0 SHF.R.U32.HI R16, RZ, R3, R16 ;  /* 0x00000003ff108219 */ /* 0x000fc60000011610 */
[----:B------:R-:W-:Y:S01]  /*20a0*/  IMAD R2, R72, R2, R5 ;  /* 0x0000000248027224 */ /* 0x000fe200078e0205 */
        /* <DEDUP_REMOVED lines=9> */
.L_x_33:
[----:B------:R-:W1:Y:S02]  /*2140*/  LDCU UR8, c[0x0][0xb30] ;  /* 0x00016600ff0877ac */ /* 0x000e640008000800 */
[----:B-1----:R-:W-:-:S09]  /*2150*/  UISETP.NE.AND UP0, UPT, UR8, 0x1, UPT ;  /* 0x000000010800788c */ /* 0x002fd2000bf05270 */
[----:B------:R-:W-:Y:S05]  /*2160*/  BRA.U UP0, `(.L_x_34) ;  /* 0x0000000100407547 */ /* 0x000fea000b800000 */
[----:B------:R-:W1:Y:S08]  /*2170*/  LDC.64 R4, c[0x0][0xb10] ;  /* 0x0002c400ff047b82 */ /* 0x000e700000000a00 */
[----:B------:R-:W2:Y:S08]  /*2180*/  LDC.64 R2, c[0x0][0xb18] ;  /* 0x0002c600ff027b82 */ /* 0x000eb00000000a00 */
[----:B------:R-:W3:Y:S08]  /*2190*/  LDC R6, c[0x0][0xb20] ;  /* 0x0002c800ff067b82 */ /* 0x000ef00000000800 */
[----:B------:R-:W4:Y:S01]  /*21a0*/  LDC R16, c[0x0][0xb0c] ;  /* 0x0002c300ff107b82 */ /* 0x000f220000000800 */
[----:B-1----:R-:W-:-:S05]  /*21b0*/  IMAD.HI.U32 R4, R11, R4, RZ ;  /* 0x000000040b047227 */ /* 0x002fca00078e00ff */
[----:B------:R-:W-:Y:S01]  /*21c0*/  SHF.R.U32.HI R4, RZ, R5, R4 ;  /* 0x00000005ff047219 */ /* 0x000fe20000011604 */
[----:B--2---:R-:W-:Y:S01]  /*21d0*/  IMAD.HI.U32 R3, R8, R3, RZ ;  /* 0x0000000308037227 */ /* 0x004fe200078e00ff */
[----:B------:R-:W-:-:S04]  /*21e0*/  ISETP.NE.AND P0, PT, R2, 0x1, PT ;  /* 0x000000010200780c */ /* 0x000fc80003f05270 */
[----:B---3--:R-:W-:-:S04]  /*21f0*/  SHF.R.U32.HI R3, RZ, R6, R3 ;  /* 0x00000006ff037219 */ /* 0x008fc80000011603 */
[----:B------:R-:W-:Y:S02]  /*2200*/  SEL R3, R8, R3, !P0 ;  /* 0x0000000308037207 */ /* 0x000fe40004000000 */
[----:B----4-:R-:W-:-:S04]  /*2210*/  ISETP.NE.AND P1, PT, R16, 0x1, PT ;  /* 0x000000011000780c */ /* 0x010fc80003f25270 */
[----:B------:R-:W-:-:S05]  /*2220*/  SEL R4, R11, R4, !P1 ;  /* 0x000000040b047207 */ /* 0x000fca0004800000 */
[----:B------:R-:W-:Y:S02]  /*2230*/  IMAD.IADD R5, R3, 0x1, -R4 ;  /* 0x0000000103057824 */ /* 0x000fe400078e0a04 */
[----:B------:R-:W-:Y:S02]  /*2240*/  IMAD.IADD R3, R4, 0x1, -R3 ;  /* 0x0000000104037824 */ /* 0x000fe400078e0a03 */
[----:B------:R-:W-:Y:S02]  /*2250*/  IMAD R11, R5, R16, R11 ;  /* 0x00000010050b7224 */ /* 0x000fe400078e020b */
[----:B------:R-:W-:-:S07]  /*2260*/  IMAD R8, R3, R2, R8 ;  /* 0x0000000203087224 */ /* 0x000fce00078e0208 */
.L_x_34:
[----:B------:R-:W-:Y:S01]  /*2270*/  VIADD R14, R14, 0x1 ;  /* 0x000000010e0e7836 */ /* 0x000fe20000000000 */
[----:B------:R-:W-:Y:S01]  /*2280*/  PLOP3.LUT P1, PT, PT, PT, PT, 0x80, 0x8 ;  /* 0x000000000008781c */ /* 0x000fe20003f2f070 */
[----:B------:R-:W-:Y:S02]  /*2290*/  IMAD.IADD R21, R11, 0x1, R170 ;  /* 0x000000010b157824 */ /* 0x000fe400078e02aa */
[----:B------:R-:W-:Y:S01]  /*22a0*/  IMAD.IADD R20, R8, 0x1, R147 ;  /* 0x0000000108147824 */ /* 0x000fe200078e0293 */
[----:B------:R-:W-:-:S04]  /*22b0*/  ISETP.NE.AND P0, PT, R14, 0x2, PT ;  /* 0x000000020e00780c */ /* 0x000fc80003f05270 */
[----:B------:R-:W-:Y:S02]  /*22c0*/  SEL R2, RZ, 0x1, P0 ;  /* 0x00000001ff027807 */ /* 0x000fe40000000000 */
[----:B------:R-:W-:Y:S02]  /*22d0*/  SEL R14, R14, RZ, P0 ;  /* 0x000000ff0e0e7207 */ /* 0x000fe40000000000 */
[----:B------:R-:W-:Y:S01]  /*22e0*/  LOP3.LUT R13, R13, R2, RZ, 0x3c, !PT ;  /* 0x000000020d0d7212 */ /* 0x000fe200078e3cff */
[----:B------:R-:W-:Y:S06]  /*22f0*/  @P2 BRA `(.L_x_35) ;  /* 0xfffffff000982947 */ /* 0x000fec000383ffff */
[----:B------:R-:W-:Y:S01]  /*2300*/  UIADD3 UR4, UPT, UPT, UR4, 0x38, URZ ;  /* 0x0000003804047890 */ /* 0x000fe2000fffe0ff */
[----:B------:R-:W-:-:S03]  /*2310*/  SHF.L.U32 R3, R15, 0x1f, RZ ;  /* 0x0000001f0f037819 */ /* 0x000fc600000006ff */
[----:B------:R-:W-:-:S09]  /*2320*/  ULEA UR5, UR6, UR4, 0x3 ;  /* 0x0000000406057291 */ /* 0x000fd2000f8e18ff */
[----:B------:R-:W1:Y:S02]  /*2330*/  SYNCS.PHASECHK.TRANS64.TRYWAIT P0, [UR5], R3 ;  /* 0x00000003ff0075a7 */ /* 0x000e640008001105 */
[----:B-1----:R-:W-:Y:S05]  /*2340*/  @!P0 BRA `(.L_x_36) ;  /* 0x0000008c00c48947 */ /* 0x002fea0003800000 */
.L_x_134:
[----:B------:R-:W-:-:S04]  /*2350*/  UIADD3 UR6, UPT, UPT, UR6, 0x1, URZ ;  /* 0x0000000106067890 */ /* 0x000fc8000fffe0ff */
[----:B------:R-:W-:-:S04]  /*2360*/  UISETP.NE.AND UP0, UPT, UR6, 0x7, UPT ;  /* 0x000000070600788c */ /* 0x000fc8000bf05270 */
[----:B------:R-:W-:Y:S02]  /*2370*/  USEL UR7, URZ, 0x1, UP0 ;  /* 0x00000001ff077887 */ /* 0x000fe40008000000 */
[----:B------:R-:W-:-:S04]  /*2380*/  USEL UR6, UR6, URZ, UP0 ;  /* 0x000000ff06067287 */ /* 0x000fc80008000000 */
[----:B------:R-:W-:Y:S01]  /*2390*/  ULEA UR5, UR6, UR4, 0x3 ;  /* 0x0000000406057291 */ /* 0x000fe2000f8e18ff */
[----:B------:R-:W-:-:S04]  /*23a0*/  LOP3.LUT R2, R15, UR7, RZ, 0x3c, !PT ;  /* 0x000000070f027c12 */ /* 0x000fc8000f8e3cff */
[----:B-1----:R-:W-:-:S04]  /*23b0*/  SHF.L.U32 R3, R2, 0x1f, RZ ;  /* 0x0000001f02037819 */ /* 0x002fc800000006ff */
[----:B------:R-:W1:Y:S02]  /*23c0*/  SYNCS.PHASECHK.TRANS64.TRYWAIT P0, [UR5], R3 ;  /* 0x00000003ff0075a7 */ /* 0x000e640008001105 */
[----:B-1----:R-:W-:Y:S05]  /*23d0*/  @!P0 BRA `(.L_x_37) ;  /* 0x0000008c00b88947 */ /* 0x002fea0003800000 */
.L_x_136:
        /* <DEDUP_REMOVED lines=9> */
.L_x_138:
        /* <DEDUP_REMOVED lines=9> */
.L_x_140:
        /* <DEDUP_REMOVED lines=9> */
.L_x_142:
        /* <DEDUP_REMOVED lines=9> */
.L_x_144:
[----:B------:R-:W-:-:S04]  /*2620*/  UIADD3 UR6, UPT, UPT, UR6, 0x1, URZ ;  /* 0x0000000106067890 */ /* 0x000fc8000fffe0ff */
[----:B------:R-:W-:-:S04]  /*2630*/  UISETP.NE.AND UP0, UPT, UR6, 0x7, UPT ;  /* 0x000000070600788c */ /* 0x000fc8000bf05270 */
[----:B------:R-:W-:Y:S02]  /*2640*/  USEL UR5, URZ, 0x1, UP0 ;  /* 0x00000001ff057887 */ /* 0x000fe40008000000 */
[----:B------:R-:W-:-:S04]  /*2650*/  USEL UR6, UR6, URZ, UP0 ;  /* 0x000000ff06067287 */ /* 0x000fc80008000000 */
[----:B------:R-:W-:Y:S01]  /*2660*/  ULEA UR6, UR6, UR4, 0x3 ;  /* 0x0000000406067291 */ /* 0x000fe2000f8e18ff */
[----:B-1----:R-:W-:-:S04]  /*2670*/  LOP3.LUT R3, R2, UR5, RZ, 0x3c, !PT ;  /* 0x0000000502037c12 */ /* 0x002fc8000f8e3cff */
[----:B------:R-:W-:Y:S01]  /*2680*/  SHF.L.U32 R3, R3, 0x1f, RZ ;  /* 0x0000001f03037819 */ /* 0x000fe200000006ff */
[----:B----4-:R-:W-:-:S07]  /*2690*/  IMAD.U32 R0, RZ, RZ, UR6 ;  /* 0x00000006ff007e24 */ /* 0x010fce000f8e00ff */
.L_x_42:
[----:B-1----:R1:W2:Y:S02]  /*26a0*/  SYNCS.PHASECHK.TRANS64.TRYWAIT P0, [R0+URZ], R3 ;  /* 0x00000003000075a7 */ /* 0x0022a400080011ff */
[----:B--2---:R-:W-:Y:S05]  /*26b0*/  @!P0 NANOSLEEP.SYNCS 0x989680 ;  /* 0x009896800000895d */ /* 0x004fea0003900000 */
[----:B------:R-:W2:Y:S02]  /*26c0*/  @!P0 SYNCS.PHASECHK.TRANS64 P0, [R0+URZ], R3 ;  /* 0x00000003000085a7 */ /* 0x000ea400080010ff */
[----:B--2---:R-:W-:Y:S05]  /*26d0*/  @P0 EXIT ;  /* 0x000000000000094d */ /* 0x004fea0003800000 */
[----:B------:R-:W-:Y:S05]  /*26e0*/  BRA `(.L_x_42) ;  /* 0xfffffffc00ec7947 */ /* 0x000fea000383ffff */
.L_x_17:
[----:B------:R-:W-:-:S04]  /*26f0*/  UISETP.NE.AND UP1, UPT, UR37, URZ, UPT ;  /* 0x000000ff2500728c */ /* 0x000fc8000bf25270 */
[----:B------:R-:W-:-:S09]  /*2700*/  UISETP.NE.OR UP1, UPT, UR8, 0x1, UP1 ;  /* 0x000000010800788c */ /* 0x000fd20008f25670 */
[----:B------:R-:W-:Y:S05]  /*2710*/  BRA.U UP1, `(.L_x_43) ;  /* 0x0000000501487547 */ /* 0x000fea000b800000 */
[----:B------:R-:W-:Y:S01]  /*2720*/  ISETP.NE.AND P2, PT, R2, RZ, PT ;  /* 0x000000ff0200720c */ /* 0x000fe20003f45270 */
[----:B------:R-:W-:Y:S01]  /*2730*/  IMAD.MOV.U32 R12, RZ, RZ, 0x1 ;  /* 0x00000001ff0c7424 */ /* 0x000fe200078e00ff */
[----:B------:R-:W-:Y:S02]  /*2740*/  CS2R R10, SRZ ;  /* 0x00000000000a7805 */ /* 0x000fe4000001ff00 */
[----:B------:R-:W-:Y:S01]  /*2750*/  CS2R R8, SRZ ;  /* 0x0000000000087805 */ /* 0x000fe2000001ff00 */
[----:B------:R-:W-:Y:S01]  /*2760*/  UMOV UR4, 0x400 ;  /* 0x0000040000047882 */ /* 0x000fe20000000000 */
[----:B------:R-:W-:Y:S01]  /*2770*/  UMOV UR6, URZ ;  /* 0x000000ff00067c82 */ /* 0x000fe20008000000 */
[----:B------:R-:W-:-:S12]  /*2780*/  ULEA UR37, UR37, UR4, 0x18 ;  /* 0x0000000425257291 */ /* 0x000fd8000f8ec0ff */
.L_x_47:
[----:B------:R-:W-:Y:S02]  /*2790*/  LEA R0, R8, UR37, 0x3 ;  /* 0x0000002508007c11 */ /* 0x000fe4000f8e18ff */
[----:B------:R-:W-:-:S03]  /*27a0*/  SHF.L.U32 R5, R9, 0x1f, RZ ;  /* 0x0000001f09057819 */ /* 0x000fc600000006ff */
[----:B------:R-:W-:Y:S01]  /*27b0*/  VIADD R4, R0, 0x110 ;  /* 0x0000011000047836 */ /* 0x000fe20000000000 */
[----:B------:R-:W1:Y:S02]  /*27c0*/  SYNCS.PHASECHK.TRANS64.TRYWAIT P0, [R0+URZ+0x100], R5 ;  /* 0x00010005000075a7 */ /* 0x000e6400080011ff */
[----:B-1----:R-:W-:Y:S05]  /*27d0*/  @!P0 BRA `(.L_x_44) ;  /* 0x0000008c00308947 */ /* 0x002fea0003800000 */
.L_x_145:
[----:B------:R-:W-:Y:S01]  /*27e0*/  ULEA UR5, UR6, UR37, 0x3 ;  /* 0x0000002506057291 */ /* 0x000fe2000f8e18ff */
[----:B------:R-:W-:Y:S02]  /*27f0*/  PRMT R4, RZ, 0x654, R4 ;  /* 0x00000654ff047816 */ /* 0x000fe40000000004 */
[----:B-1----:R-:W-:Y:S01]  /*2800*/  SHF.L.U32 R5, R12, 0x1f, RZ ;  /* 0x0000001f0c057819 */ /* 0x002fe200000006ff */
[----:B------:R-:W-:Y:S01]  /*2810*/  UIADD3 UR4, UPT, UPT, UR5, 0xc0, URZ ;  /* 0x000000c005047890 */ /* 0x000fe2000fffe0ff */
[----:B------:R1:W-:Y:S05]  /*2820*/  SYNCS.ARRIVE.TRANS64.RED.A1T0 RZ, [R4+URZ], RZ ;  /* 0x000000ff04ff79a7 */ /* 0x0003ea00081004ff */
[----:B------:R-:W-:Y:S01]  /*2830*/  IMAD.U32 R7, RZ, RZ, UR4 ;  /* 0x00000004ff077e24 */ /* 0x000fe2000f8e00ff */
[----:B------:R-:W2:Y:S04]  /*2840*/  SYNCS.PHASECHK.TRANS64.TRYWAIT P0, [UR5+0xd0], R5 ;  /* 0x0000d005ff0075a7 */ /* 0x000ea80008001105 */
[----:B------:R-:W-:Y:S01]  /*2850*/  PRMT R6, R2, 0x654, R7 ;  /* 0x0000065402067816 */ /* 0x000fe20000000007 */
[----:B-1----:R-:W-:Y:S01]  /*2860*/  @!P2 IMAD.MOV.U32 R4, RZ, RZ, 0x10 ;  /* 0x00000010ff04a424 */ /* 0x002fe200078e00ff */
[----:B--2---:R-:W-:Y:S06]  /*2870*/  @!P0 BRA `(.L_x_45) ;  /* 0x0000008c001c8947 */ /* 0x004fec0003800000 */
.L_x_147:
[----:B------:R-:W-:Y:S01]  /*2880*/  ULEA UR4, UR6, UR37, 0x4 ;  /* 0x0000002506047291 */ /* 0x000fe2000f8e20ff */
[----:B------:R-:W-:Y:S01]  /*2890*/  SEL R3, R6, R3, !P2 ;  /* 0x0000000306037207 */ /* 0x000fe20005000000 */
[----:B------:R-:W-:Y:S01]  /*28a0*/  UIADD3 UR5, UPT, UPT, UR5, 0xc0, URZ ;  /* 0x000000c005057890 */ /* 0x000fe2000fffe0ff */
[----:B-1----:R-:W-:Y:S01]  /*28b0*/  LEA R0, R11, UR37, 0x3 ;  /* 0x000000250b007c11 */ /* 0x002fe2000f8e18ff */
[----:B------:R-:W-:Y:S01]  /*28c0*/  UIADD3 UR4, UPT, UPT, UR4, 0x130, URZ ;  /* 0x0000013004047890 */ /* 0x000fe2000fffe0ff */
[----:B------:R-:W-:Y:S01]  /*28d0*/  SHF.L.U32 R5, R10, 0x1f, RZ ;  /* 0x0000001f0a057819 */ /* 0x000fe200000006ff */
[----:B------:R1:W-:Y:S01]  /*28e0*/  @!P2 SYNCS.ARRIVE.TRANS64.RED RZ, [R3+URZ], R4 ;  /* 0x0000000403ffa9a7 */ /* 0x0003e200080004ff */
[----:B------:R-:W-:Y:S01]  /*28f0*/  UIADD3 UR6, UPT, UPT, UR6, 0x1, URZ ;  /* 0x0000000106067890 */ /* 0x000fe2000fffe0ff */
[----:B------:R-:W-:-:S03]  /*2900*/  VIADD R8, R8, 0x1 ;  /* 0x0000000108087836 */ /* 0x000fc60000000000 */
[----:B------:R-:W-:Y:S02]  /*2910*/  UISETP.NE.AND UP0, UPT, UR6, 0x2, UPT ;  /* 0x000000020600788c */ /* 0x000fe4000bf05270 */
[----:B------:R-:W-:Y:S06]  /*2920*/  UGETNEXTWORKID.BROADCAST [UR4], [UR5] ;  /* 0x00000000040073ca */ /* 0x000fec0008000100 */
[----:B------:R-:W-:Y:S01]  /*2930*/  USEL UR4, URZ, 0x1, UP0 ;  /* 0x00000001ff047887 */ /* 0x000fe20008000000 */
[----:B------:R-:W-:Y:S01]  /*2940*/  ISETP.NE.AND P0, PT, R8, 0x2, PT ;  /* 0x000000020800780c */ /* 0x000fe20003f05270 */
[----:B------:R-:W-:Y:S01]  /*2950*/  USEL UR6, UR6, URZ, UP0 ;  /* 0x000000ff06067287 */ /* 0x000fe20008000000 */
[----:B------:R-:W2:Y:S03]  /*2960*/  SYNCS.PHASECHK.TRANS64.TRYWAIT P1, [R0+URZ+0xc0], R5 ;  /* 0x0000c005000075a7 */ /* 0x000ea600080211ff */
[----:B------:R-:W-:Y:S01]  /*2970*/  LOP3.LUT R12, R12, UR4, RZ, 0x3c, !PT ;  /* 0x000000040c0c7c12 */ /* 0x000fe2000f8e3cff */
[----:B-12---:R-:W-:Y:S07]  /*2980*/  @!P1 BRA `(.L_x_46) ;  /* 0x0000008800f09947 */ /* 0x006fee0003800000 */
.L_x_148:
[C---:B------:R-:W-:Y:S01]  /*2990*/  LEA R4, R11.reuse, UR37, 0x4 ;  /* 0x000000250b047c11 */ /* 0x040fe2000f8e20ff */
[----:B-1----:R-:W-:Y:S01]  /*29a0*/  VIADD R0, R0, 0xd0 ;  /* 0x000000d000007836 */ /* 0x002fe20000000000 */
[----:B------:R-:W-:Y:S01]  /*29b0*/  SEL R8, R8, RZ, P0 ;  /* 0x000000ff08087207 */ /* 0x000fe20000000000 */
[----:B------:R-:W-:-:S03]  /*29c0*/  VIADD R11, R11, 0x1 ;  /* 0x000000010b0b7836 */ /* 0x000fc60000000000 */
[----:B------:R-:W1:Y:S01]  /*29d0*/  LDS.128 R4, [R4+0x130] ;  /* 0x0001300004047984 */ /* 0x000e620000000c00 */
[----:B------:R-:W-:Y:S02]  /*29e0*/  PRMT R0, RZ, 0x654, R0 ;  /* 0x00000654ff007816 */ /* 0x000fe40000000000 */
[C---:B------:R-:W-:Y:S01]  /*29f0*/  ISETP.NE.AND P1, PT, R11.reuse, 0x2, PT ;  /* 0x000000020b00780c */ /* 0x040fe20003f25270 */
[----:B------:R-:W-:Y:S01]  /*2a00*/  @!PT LDS RZ, [RZ] ;  /* 0x00000000fffff984 */ /* 0x000fe20000000800 */
[----:B------:R-:W-:Y:S01]  /*2a10*/  @!PT LDS RZ, [RZ] ;  /* 0x00000000fffff984 */ /* 0x000fe20000000800 */
[----:B------:R-:W-:Y:S01]  /*2a20*/  @!PT LDS RZ, [RZ] ;  /* 0x00000000fffff984 */ /* 0x000fe20000000800 */
[----:B------:R-:W-:Y:S01]  /*2a30*/  @!PT LDS RZ, [RZ] ;  /* 0x00000000fffff984 */ /* 0x000fe20000000800 */
[----:B------:R2:W-:Y:S06]  /*2a40*/  MEMBAR.ALL.CTA ;  /* 0x0000000000007992 */ /* 0x0005ec0000008000 */
[----:B--2---:R-:W2:Y:S01]  /*2a50*/  FENCE.VIEW.ASYNC.S ;  /* 0x00000000000073c6 */ /* 0x004ea20000000000 */
[----:B------:R-:W-:Y:S01]  /*2a60*/  SEL R11, R11, RZ, P1 ;  /* 0x000000ff0b0b7207 */ /* 0x000fe20000800000 */
[----:B--2---:R2:W-:Y:S01]  /*2a70*/  SYNCS.ARRIVE.TRANS64.RED.A1T0 RZ, [R0+URZ], RZ ;  /* 0x000000ff00ff79a7 */ /* 0x0045e200081004ff */
[----:B-1----:R-:W-:-:S02]  /*2a80*/  LOP3.LUT P3, RZ, R6, 0x1, RZ, 0xc0, !PT ;  /* 0x0000000106ff7812 */ /* 0x002fc4000786c0ff */
[----:B------:R-:W-:-:S04]  /*2a90*/  SEL R5, RZ, 0x1, P1 ;  /* 0x00000001ff057807 */ /* 0x000fc80000800000 */
[----:B------:R-:W-:Y:S02]  /*2aa0*/  LOP3.LUT R10, R10, R5, RZ, 0x3c, !PT ;  /* 0x000000050a0a7212 */ /* 0x000fe400078e3cff */
[----:B--2---:R-:W-:-:S04]  /*2ab0*/  SEL R0, RZ, 0x1, P0 ;  /* 0x00000001ff007807 */ /* 0x004fc80000000000 */
[----:B------:R-:W-:Y:S01]  /*2ac0*/  LOP3.LUT R9, R9, R0, RZ, 0x3c, !PT ;  /* 0x0000000009097212 */ /* 0x000fe200078e3cff */
[----:B------:R-:W-:Y:S06]  /*2ad0*/  @P3 BRA `(.L_x_47) ;  /* 0xfffffffc002c3947 */ /* 0x000fec000383ffff */
[----:B------:R-:W-:Y:S01]  /*2ae0*/  ULEA UR5, UR6, UR37, 0x3 ;  /* 0x0000002506057291 */ /* 0x000fe2000f8e18ff */
[----:B------:R-:W-:-:S08]  /*2af0*/  SHF.L.U32 R3, R12, 0x1f, RZ ;  /* 0x0000001f0c037819 */ /* 0x000fd000000006ff */
[----:B------:R-:W1:Y:S02]  /*2b00*/  SYNCS.PHASECHK.TRANS64 P0, [UR5+0xd0], R3 ;  /* 0x0000d003ff0075a7 */ /* 0x000e640008001005 */
[----:B-1----:R-:W-:Y:S05]  /*2b10*/  @P0 BRA `(.L_x_48) ;  /* 0x0000000000080947 */ /* 0x002fea0003800000 */
[----:B------:R-:W1:Y:S02]  /*2b20*/  SYNCS.PHASECHK.TRANS64.TRYWAIT P0, [UR5+0xd0], R3 ;  /* 0x0000d003ff0075a7 */ /* 0x000e640008001105 */
[----:B-1----:R-:W-:Y:S05]  /*2b30*/  @!P0 BRA `(.L_x_49) ;  /* 0x0000008800988947 */ /* 0x002fea0003800000 */
.L_x_48:
[----:B------:R-:W-:-:S04]  /*2b40*/  UIADD3 UR4, UPT, UPT, UR6, 0x1, URZ ;  /* 0x0000000106047890 */ /* 0x000fc8000fffe0ff */
[----:B------:R-:W-:-:S04]  /*2b50*/  UISETP.NE.AND UP0, UPT, UR4, 0x2, UPT ;  /* 0x000000020400788c */ /* 0x000fc8000bf05270 */
[----:B------:R-:W-:Y:S02]  /*2b60*/  USEL UR7, URZ, 0x1, UP0 ;  /* 0x00000001ff077887 */ /* 0x000fe40008000000 */
[----:B------:R-:W-:-:S04]  /*2b70*/  USEL UR4, UR4, URZ, UP0 ;  /* 0x000000ff04047287 */ /* 0x000fc80008000000 */
[----:B------:R-:W-:Y:S01]  /*2b80*/  ULEA UR4, UR4, UR37, 0x3 ;  /* 0x0000002504047291 */ /* 0x000fe2000f8e18ff */
[----:B-1----:R-:W-:-:S04]  /*2b90*/  LOP3.LUT R3, R12, UR7, RZ, 0x3c, !PT ;  /* 0x000000070c037c12 */ /* 0x002fc8000f8e3cff */
[----:B------:R-:W-:-:S04]  /*2ba0*/  SHF.L.U32 R0, R3, 0x1f, RZ ;  /* 0x0000001f03007819 */ /* 0x000fc800000006ff */
[----:B------:R-:W1:Y:S02]  /*2bb0*/  SYNCS.PHASECHK.TRANS64 P0, [UR4+0xd0], R0 ;  /* 0x0000d000ff0075a7 */ /* 0x000e640008001004 */
[----:B-1----:R-:W-:Y:S05]  /*2bc0*/  @P0 EXIT ;  /* 0x000000000000094d */ /* 0x002fea0003800000 */
[----:B------:R-:W-:Y:S02]  /*2bd0*/  SHF.L.U32 R3, R3, 0x1f, RZ ;  /* 0x0000001f03037819 */ /* 0x000fe400000006ff */
[----:B------:R-:W-:-:S07]  /*2be0*/  MOV R0, UR4 ;  /* 0x0000000400007c02 */ /* 0x000fce0008000f00 */
.L_x_50:
[----:B-1----:R1:W2:Y:S02]  /*2bf0*/  SYNCS.PHASECHK.TRANS64.TRYWAIT P0, [R0+URZ+0xd0], R3 ;  /* 0x0000d003000075a7 */ /* 0x0022a400080011ff */
[----:B--2---:R-:W-:Y:S05]  /*2c00*/  @!P0 NANOSLEEP.SYNCS 0x989680 ;  /* 0x009896800000895d */ /* 0x004fea0003900000 */
[----:B------:R-:W2:Y:S02]  /*2c10*/  @!P0 SYNCS.PHASECHK.TRANS64 P0, [R0+URZ+0xd0], R3 ;  /* 0x0000d003000085a7 */ /* 0x000ea400080010ff */
[----:B--2---:R-:W-:Y:S05]  /*2c20*/  @P0 EXIT ;  /* 0x000000000000094d */ /* 0x004fea0003800000 */
[----:B------:R-:W-:Y:S05]  /*2c30*/  BRA `(.L_x_50) ;  /* 0xfffffffc00ec7947 */ /* 0x000fea000383ffff */
.L_x_43:
[----:B------:R-:W-:-:S09]  /*2c40*/  UISETP.NE.AND UP1, UPT, UR8, URZ, UPT ;  /* 0x000000ff0800728c */ /* 0x000fd2000bf25270 */
[----:B------:R-:W-:Y:S05]  /*2c50*/  BRA.U UP1, `(.L_x_51) ;  /* 0x0000000d01347547 */ /* 0x000fea000b800000 */
[----:B------:R-:W-:Y:S01]  /*2c60*/  UMOV UR4, 0x40 ;  /* 0x0000004000047882 */ /* 0x000fe20000000000 */
[----:B------:R-:W-:Y:S01]  /*2c70*/  NOP ;  /* 0x0000000000007918 */ /* 0x000fe20000000000 */
[----:B------:R-:W-:Y:S01]  /*2c80*/  ULEA UR4, UR37, UR4, 0x18 ;  /* 0x0000000425047291 */ /* 0x000fe2000f8ec0ff */
[----:B------:R-:W-:Y:S02]  /*2c90*/  UMOV UR5, 0x400 ;  /* 0x0000040000057882 */ /* 0x000fe40000000000 */
[----:B------:R-:W-:-:S06]  /*2ca0*/  ULEA UR37, UR37, UR5, 0x18 ;  /* 0x0000000525257291 */ /* 0x000fcc000f8ec0ff */
[----:B------:R-:W1:Y:S02]  /*2cb0*/  LDS.U8 R0, [UR4+0x1c] ;  /* 0x00001c04ff007984 */ /* 0x000e640008000000 */
[----:B-1----:R-:W-:-:S13]  /*2cc0*/  ISETP.NE.AND P0, PT, R0, RZ, PT ;  /* 0x000000ff0000720c */ /* 0x002fda0003f05270 */
[----:B------:R-:W-:Y:S05]  /*2cd0*/  @P0 BRA `(.L_x_52) ;  /* 0x0000000000580947 */ /* 0x000fea0003800000 */
[----:B------:R-:W-:-:S13]  /*2ce0*/  ELECT P0, URZ, PT ;  /* 0x0000000000ff782f */ /* 0x000fda0003800000 */
[----:B------:R-:W-:Y:S05]  /*2cf0*/  @!P0 BRA `(.L_x_53) ;  /* 0x0000000000608947 */ /* 0x000fea0003800000 */
[----:B------:R-:W-:Y:S01]  /*2d00*/  UMOV UR5, 0x10 ;  /* 0x0000001000057882 */ /* 0x000fe20000000000 */
[----:B------:R-:W-:Y:S01]  /*2d10*/  HFMA2 R0, -RZ, RZ, 0, 5.9604644775390625e-08 ;  /* 0x00000001ff007431 */ /* 0x000fe200000001ff */
[----:B------:R-:W-:-:S03]  /*2d20*/  MOV R2, 0xffff ;  /* 0x0000ffff00027802 */ /* 0x000fc60000000f00 */
[----:B------:R-:W-:Y:S04]  /*2d30*/  DEPBAR.LE SB1, 0x36 ;  /* 0x00009d800000791a */ /* 0x000fe80000000000 */
[----:B------:R-:W1:Y:S02]  /*2d40*/  UTCATOMSWS.FIND_AND_SET.ALIGN UP0, UR5, UR5 ;  /* 0x00000005000575e3 */ /* 0x000e640008000800 */
[----:B-1----:R-:W-:Y:S01]  /*2d50*/  MOV R3, UR5 ;  /* 0x0000000500037c02 */ /* 0x002fe20008000f00 */
[----:B------:R-:W-:Y:S06]  /*2d60*/  BRA.U UP0, `(.L_x_54) ;  /* 0x0000000100187547 */ /* 0x000fec000b800000 */
.L_x_55:
[----:B------:R-:W-:Y:S05]  /*2d70*/  NANOSLEEP 0x64 ;  /* 0x000000640000795d */ /* 0x000fea0003800000 */
[----:B------:R-:W-:-:S05]  /*2d80*/  UMOV UR5, 0x10 ;  /* 0x0000001000057882 */ /* 0x000fca0000000000 */
[----:B------:R-:W-:Y:S04]  /*2d90*/  DEPBAR.LE SB1, 0x36 ;  /* 0x00009d800000791a */ /* 0x000fe80000000000 */
[----:B------:R-:W1:Y:S02]  /*2da0*/  UTCATOMSWS.FIND_AND_SET.ALIGN UP0, UR5, UR5 ;  /* 0x00000005000575e3 */ /* 0x000e640008000800 */
[----:B-1----:R-:W-:Y:S01]  /*2db0*/  MOV R3, UR5 ;  /* 0x0000000500037c02 */ /* 0x002fe20008000f00 */
[----:B------:R-:W-:Y:S05]  /*2dc0*/  BRA.U !UP0, `(.L_x_55) ;  /* 0xfffffffd08e87547 */ /* 0x000fea000b83ffff */
.L_x_54:
[-C--:B------:R-:W-:Y:S02]  /*2dd0*/  SHF.L.U32 R2, R2, R3.reuse, RZ ;  /* 0x0000000302027219 */ /* 0x080fe400000006ff */
[----:B------:R-:W-:Y:S01]  /*2de0*/  SHF.L.U32 R0, R0, R3, RZ ;  /* 0x0000000300007219 */ /* 0x000fe200000006ff */
[----:B------:R-:W-:Y:S02]  /*2df0*/  IMAD.SHL.U32 R3, R3, 0x20, RZ ;  /* 0x0000002003037824 */ /* 0x000fe400078e00ff */
[----:B------:R1:W-:Y:S04]  /*2e00*/  ATOMS.OR RZ, [UR4+0x14], R2 ;  /* 0x00001402ffff798c */ /* 0x0003e8000b000004 */
[----:B------:R1:W-:Y:S04]  /*2e10*/  ATOMS.OR RZ, [UR4+0x18], R0 ;  /* 0x00001800ffff798c */ /* 0x0003e8000b000004 */
[----:B------:R1:W-:Y:S01]  /*2e20*/  STS [UR37+0x150], R3 ;  /* 0x00015003ff007988 */ /* 0x0003e20008000825 */
[----:B------:R-:W-:Y:S05]  /*2e30*/  BRA `(.L_x_53) ;  /* 0x0000000000107947 */ /* 0x000fea0003800000 */
.L_x_52:
[----:B------:R-:W-:Y:S02]  /*2e40*/  MOV R0, 0xffffffff ;  /* 0xffffffff00007802 */ /* 0x000fe40000000f00 */
[----:B------:R-:W-:-:S03]  /*2e50*/  MOV R2, 0x2e80 ;  /* 0x00002e8000027802 */ /* 0x000fc60000000f00 */
[----:B------:R1:W-:Y:S04]  /*2e60*/  STS [UR37+0x150], R0 ;  /* 0x00015000ff007988 */ /* 0x0003e80008000825 */
[----:B-1-3-5:R-:W-:Y:S05]  /*2e70*/  CALL.REL.NOINC `($__internal_1_$__cuda_sm10x_tcgen05_guardrail_trap_phase_invalid_during_alloc) ;  /* 0x0000008c00ac7944 */ /* 0x02afea0003c00000 */
.L_x_53:
[----:B------:R-:W-:Y:S05]  /*2e80*/  WARPSYNC.ALL ;  /* 0x0000000000007948 */ /* 0x000fea0003800000 */
[----:B------:R-:W2:Y:S01]  /*2e90*/  S2UR UR6, SR_CgaCtaId ;  /* 0x00000000000679c3 */ /* 0x000ea20000008800 */
[----:B------:R-:W-:Y:S01]  /*2ea0*/  UMOV UR4, 0x400 ;  /* 0x0000040000047882 */ /* 0x000fe20000000000 */
[----:B------:R-:W-:-:S06]  /*2eb0*/  NOP ;  /* 0x0000000000007918 */ /* 0x000fcc0000000000 */
[----:B------:R-:W-:Y:S06]  /*2ec0*/  BAR.ARV 0x6, 0xa0 ;  /* 0x0182800000007b1d */ /* 0x000fec0000002000 */
[----:B------:R-:W4:Y:S01]  /*2ed0*/  LDCU UR7, c[0x0][0x38c] ;  /* 0x00007180ff0777ac */ /* 0x000f220008000800 */
[----:B------:R-:W-:Y:S01]  /*2ee0*/  IMAD.MOV.U32 R11, RZ, RZ, 0x1 ;  /* 0x00000001ff0b7424 */ /* 0x000fe200078e00ff */
[----:B------:R-:W-:Y:S01]  /*2ef0*/  CS2R R8, SRZ ;  /* 0x0000000000087805 */ /* 0x000fe2000001ff00 */
[----:B------:R-:W-:Y:S01]  /*2f00*/  IMAD.MOV.U32 R10, RZ, RZ, RZ ;  /* 0x000000ffff0a7224 */ /* 0x000fe200078e00ff */
[----:B------:R-:W-:Y:S01]  /*2f10*/  UMOV UR18, URZ ;  /* 0x000000ff00127c82 */ /* 0x000fe20008000000 */
[----:B------:R-:W-:Y:S01]  /*2f20*/  UMOV UR17, URZ ;  /* 0x000000ff00117c82 */ /* 0x000fe20008000000 */
[----:B------:R-:W-:Y:S01]  /*2f30*/  UMOV UR22, 0x0 ;  /* 0x0000000000167882 */ /* 0x000fe20000000000 */
[----:B------:R-:W-:Y:S01]  /*2f40*/  UMOV UR23, 0x8400010 ;  /* 0x0840001000177882 */ /* 0x000fe20000000000 */
[----:B------:R-:W-:Y:S01]  /*2f50*/  UMOV UR20, 0x0 ;  /* 0x0000000000147882 */ /* 0x000fe20000000000 */
[----:B------:R-:W-:Y:S01]  /*2f60*/  UMOV UR21, 0x8400010 ;  /* 0x0840001000157882 */ /* 0x000fe20000000000 */
[----:B--2---:R-:W-:Y:S01]  /*2f70*/  ULEA UR6, UR6, UR4, 0x18 ;  /* 0x0000000406067291 */ /* 0x004fe2000f8ec0ff */
[----:B------:R-:W2:Y:S03]  /*2f80*/  LDCU UR4, c[0x0][0x38c] ;  /* 0x00007180ff0477ac */ /* 0x000ea60008000800 */
[----:B------:R-:W-:-:S02]  /*2f90*/  UIADD3 UR11, UPT, UPT, UR6, 0xc400, URZ ;  /* 0x0000c400060b7890 */ /* 0x000fc4000fffe0ff */
[----:B----4-:R-:W-:-:S03]  /*2fa0*/  UIADD3 UR7, UPT, UPT, UR7, 0x3f, URZ ;  /* 0x0000003f07077890 */ /* 0x010fc6000fffe0ff */
[----:B-1----:R-:W1:Y:S01]  /*2fb0*/  LDS R0, [UR6+0x150] ;  /* 0x00015006ff007984 */ /* 0x002e620008000800 */
[----:B------:R-:W-:Y:S02]  /*2fc0*/  UIADD3 UR12, UPT, UPT, UR6, 0x1a400, URZ ;  /* 0x0001a400060c7890 */ /* 0x000fe4000fffe0ff */
[----:B------:R-:W-:Y:S02]  /*2fd0*/  USHF.R.S32.HI UR5, URZ, 0x1f, UR7 ;  /* 0x0000001fff057899 */ /* 0x000fe40008011407 */
[----:B------:R-:W-:Y:S02]  /*2fe0*/  USHF.R.U32.HI UR11, URZ, 0x4, UR11 ;  /* 0x00000004ff0b7899 */ /* 0x000fe4000801160b */
[----:B------:R-:W-:Y:S02]  /*2ff0*/  ULEA.HI UR5, UR5, UR7, URZ, 0x6 ;  /* 0x0000000705057291 */ /* 0x000fe4000f8f30ff */
[----:B------:R-:W-:Y:S02]  /*3000*/  USHF.R.U32.HI UR12, URZ, 0x4, UR12 ;  /* 0x00000004ff0c7899 */ /* 0x000fe4000801160c */
[----:B------:R-:W-:-:S02]  /*3010*/  USHF.R.S32.HI UR5, URZ, 0x6, UR5 ;  /* 0x00000006ff057899 */ /* 0x000fc40008011405 */
[----:B------:R-:W-:Y:S02]  /*3020*/  ULOP3.LUT UR11, UR11, 0x3fff, URZ, 0xc0, !UPT ;  /* 0x00003fff0b0b7892 */ /* 0x000fe4000f8ec0ff */
[----:B------:R-:W-:Y:S02]  /*3030*/  UISETP.LT.AND UP0, UPT, UR5, 0x1, UPT ;  /* 0x000000010500788c */ /* 0x000fe4000bf01270 */
[----:B------:R-:W-:Y:S02]  /*3040*/  ULOP3.LUT UR12, UR12, 0x3fff, URZ, 0xc0, !UPT ;  /* 0x00003fff0c0c7892 */ /* 0x000fe4000f8ec0ff */
[----:B------:R-:W-:Y:S02]  /*3050*/  USEL UR10, UR5, 0x1, !UP0 ;  /* 0x00000001050a7887 */ /* 0x000fe4000c000000 */
[----:B------:R-:W-:Y:S02]  /*3060*/  ULOP3.LUT UR11, UR11, 0x10000, URZ, 0xfc, !UPT ;  /* 0x000100000b0b7892 */ /* 0x000fe4000f8efcff */
[----:B------:R-:W-:-:S02]  /*3070*/  ULOP3.LUT UR12, UR12, 0x10000, URZ, 0xfc, !UPT ;  /* 0x000100000c0c7892 */ /* 0x000fc4000f8efcff */
[----:B------:R-:W-:Y:S02]  /*3080*/  UIADD3 UR10, UPT, UPT, -UR10, URZ, URZ ;  /* 0x000000ff0a0a7290 */ /* 0x000fe4000fffe1ff */
[----:B--2---:R-:W-:Y:S01]  /*3090*/  UISETP.GE.AND UP3, UPT, UR4, 0x1, UPT ;  /* 0x000000010400788c */ /* 0x004fe2000bf66270 */
[----:B-1----:R-:W-:-:S15]  /*30a0*/  R2UR UR19, R0 ;  /* 0x00000000001372ca */ /* 0x002fde00000e0000 */
.L_x_62:
[----:B------:R-:W-:Y:S02]  /*30b0*/  LEA R0, R10, UR6, 0x3 ;  /* 0x000000060a007c11 */ /* 0x000fe4000f8e18ff */
[----:B------:R-:W-:Y:S02]  /*30c0*/  SHF.L.U32 R5, R9, 0x1f, RZ ;  /* 0x0000001f09057819 */ /* 0x000fe400000006ff */
[----:B------:R-:W-:Y:S01]  /*30d0*/  PLOP3.LUT P0, PT, PT, PT, UP3, 0x80, 0x8 ;  /* 0x000000000008781c */ /* 0x000fe20003f0f038 */
[----:B------:R-:W-:Y:S01]  /*30e0*/  VIADD R3, R0, 0xd0 ;  /* 0x000000d000037836 */ /* 0x000fe20000000000 */
[----:B-1----:R-:W1:Y:S02]  /*30f0*/  SYNCS.PHASECHK.TRANS64.TRYWAIT P1, [R0+URZ+0xc0], R5 ;  /* 0x0000c005000075a7 */ /* 0x002e6400080211ff */
[----:B-1--4-:R-:W-:Y:S09]  /*3100*/  @!P1 BRA `(.L_x_56) ;  /* 0x00000084003c9947 */ /* 0x012ff20003800000 */
.L_x_150:
[----:B------:R-:W-:Y:S01]  /*3110*/  LEA R4, R10, UR6, 0x4 ;  /* 0x000000060a047c11 */ /* 0x000fe2000f8e20ff */
[----:B------:R-:W-:Y:S01]  /*3120*/  @UP3 ULEA UR4, UR17, UR6, 0x3 ;  /* 0x0000000611043291 */ /* 0x000fe2000f8e18ff */
[----:B------:R-:W-:Y:S01]  /*3130*/  PLOP3.LUT P2, PT, PT, PT, PT, 0x80, 0x8 ;  /* 0x000000000008781c */ /* 0x000fe20003f4f070 */
[----:B------:R-:W-:Y:S01]  /*3140*/  ULEA UR8, UR18, UR6, 0x3 ;  /* 0x0000000612087291 */ /* 0x000fe2000f8e18ff */
[----:B------:R-:W-:Y:S01]  /*3150*/  PRMT R3, RZ, 0x654, R3 ;  /* 0x00000654ff037816 */ /* 0x000fe20000000003 */
[----:B------:R-:W-:Y:S01]  /*3160*/  ULEA UR9, UR18, UR19, 0x8 ;  /* 0x0000001312097291 */ /* 0x000fe2000f8e40ff */
[----:B-1----:R-:W1:Y:S01]  /*3170*/  LDS.128 R4, [R4+0x130] ;  /* 0x0001300004047984 */ /* 0x002e620000000c00 */
[----:B------:R-:W-:Y:S02]  /*3180*/  @P0 SHF.L.U32 R2, R8, 0x1f, RZ ;  /* 0x0000001f08020819 */ /* 0x000fe400000006ff */
[----:B------:R-:W-:Y:S01]  /*3190*/  SHF.L.U32 R0, R11, 0x1f, RZ ;  /* 0x0000001f0b007819 */ /* 0x000fe200000006ff */
[----:B------:R-:W-:Y:S01]  /*31a0*/  @!PT LDS RZ, [RZ] ;  /* 0x00000000fffff984 */ /* 0x000fe20000000800 */
[----:B------:R-:W-:Y:S01]  /*31b0*/  @!PT LDS RZ, [RZ] ;  /* 0x00000000fffff984 */ /* 0x000fe20000000800 */
[----:B------:R-:W-:Y:S01]  /*31c0*/  @!PT LDS RZ, [RZ] ;  /* 0x00000000fffff984 */ /* 0x000fe20000000800 */
[----:B------:R-:W-:Y:S01]  /*31d0*/  @!PT LDS RZ, [RZ] ;  /* 0x00000000fffff984 */ /* 0x000fe20000000800 */
[----:B------:R2:W-:Y:S06]  /*31e0*/  MEMBAR.ALL.CTA ;  /* 0x0000000000007992 */ /* 0x0005ec0000008000 */
[----:B--2---:R-:W2:Y:S02]  /*31f0*/  FENCE.VIEW.ASYNC.S ;  /* 0x00000000000073c6 */ /* 0x004ea40000000000 */
[----:B--2---:R2:W-:Y:S01]  /*3200*/  SYNCS.ARRIVE.TRANS64.RED.A1T0 RZ, [R3+URZ], RZ ;  /* 0x000000ff03ff79a7 */ /* 0x0045e200081004ff */
[----:B------:R2:W4:Y:S01]  /*3210*/  @P0 SYNCS.PHASECHK.TRANS64.TRYWAIT P2, [UR4], R2 ;  /* 0x00000002ff0005a7 */ /* 0x0005220008041104 */
[----:B-1----:R-:W-:Y:S01]  /*3220*/  LOP3.LUT P1, RZ, R6, 0x1, RZ, 0xc0, !PT ;  /* 0x0000000106ff7812 */ /* 0x002fe2000782c0ff */
[----:B------:R-:W1:Y:S02]  /*3230*/  SYNCS.PHASECHK.TRANS64.TRYWAIT P0, [UR8+0xf0], R0 ;  /* 0x0000f000ff0075a7 */ /* 0x000e640008001108 */
[----:B-12-4-:R-:W-:Y:S10]  /*3240*/  @!P0 BRA `(.L_x_57) ;  /* 0x0000008400008947 */ /* 0x016ff40003800000 */
.L_x_152:
[----:B------:R-:W-:Y:S01]  /*3250*/  IADD3 R10, PT, PT, R10, 0x1, RZ ;  /* 0x000000010a0a7810 */ /* 0x000fe20007ffe0ff */
[----:B------:R-:W-:Y:S06]  /*3260*/  BRA.U !UP3, `(.L_x_58) ;  /* 0x000000010b987547 */ /* 0x000fec000b800000 */
[----:B------:R-:W-:Y:S01]  /*3270*/  UPLOP3.LUT UP4, UPT, UPT, UPT, UPT, 0x40, 0x4 ;  /* 0x000000000004789c */ /* 0x000fe20003f8e870 */
[----:B------:R-:W-:Y:S01]  /*3280*/  UMOV UR16, UR10 ;  /* 0x0000000a00107c82 */ /* 0x000fe20008000000 */
[----:B------:R-:W-:Y:S01]  /*3290*/  UMOV UR15, UR5 ;  /* 0x00000005000f7c82 */ /* 0x000fe20008000000 */
[----:B------:R-:W-:-:S08]  /*32a0*/  UMOV UR14, UR17 ;  /* 0x00000011000e7c82 */ /* 0x000fd00008000000 */
.L_x_61:
[----:B------:R-:W-:Y:S02]  /*32b0*/  UIADD3 UR16, UPT, UPT, UR16, 0x1, URZ ;  /* 0x0000000110107890 */ /* 0x000fe4000fffe0ff */
[----:B--2---:R-:W-:Y:S02]  /*32c0*/  ULEA UR7, UR14, UR6, 0x3 ;  /* 0x000000060e077291 */ /* 0x004fe4000f8e18ff */
[----:B------:R-:W-:Y:S01]  /*32d0*/  UISETP.NE.AND UP0, UPT, UR16, URZ, UPT ;  /* 0x000000ff1000728c */ /* 0x000fe2000bf05270 */
[----:B----4-:R-:W-:Y:S10]  /*32e0*/  @P2 BRA `(.L_x_59) ;  /* 0x00000000000c2947 */ /* 0x010ff40003800000 */
[----:B-1----:R-:W-:Y:S04]  /*32f0*/  SHF.L.U32 R3, R8, 0x1f, RZ ;  /* 0x0000001f08037819 */ /* 0x002fe800000006ff */
[----:B------:R-:W1:Y:S02]  /*3300*/  SYNCS.PHASECHK.TRANS64.TRYWAIT P0, [UR7], R3 ;  /* 0x00000003ff0075a7 */ /* 0x000e640008001107 */
[----:B-1----:R-:W-:Y:S05]  /*3310*/  @!P0 BRA `(.L_x_60) ;  /* 0x0000008000e48947 */ /* 0x002fea0003800000 */
.L_x_59:
[----:B------:R-:W-:Y:S01]  /*3320*/  UISETP.NE.AND UP1, UPT, UR15, 0x1, UPT ;  /* 0x000000010f00788c */ /* 0x000fe2000bf25270 */
[----:B------:R-:W-:Y:S01]  /*3330*/  PLOP3.LUT P2, PT, PT, PT, PT, 0x80, 0x8 ;  /* 0x000000000008781c */ /* 0x000fe20003f4f070 */
[----:B------:R-:W-:Y:S02]  /*3340*/  UIADD3 UR17, UPT, UPT, UR14, 0x1, URZ ;  /* 0x000000010e117890 */ /* 0x000fe4000fffe0ff */
[----:B------:R-:W-:Y:S02]  /*3350*/  ULEA UR24, UR14, UR12, 0xa ;  /* 0x0000000c0e187291 */ /* 0x000fe4000f8e50ff */
[----:B------:R-:W-:Y:S01]  /*3360*/  UISETP.NE.AND UP2, UPT, UR17, 0x7, UPT ;  /* 0x000000071100788c */ /* 0x000fe2000bf45270 */
[----:B------:R-:W-:Y:S01]  /*3370*/  PLOP3.LUT P0, PT, PT, PT, UP1, 0x80, 0x8 ;  /* 0x000000000008781c */ /* 0x000fe20003f0f018 */
[----:B------:R-:W-:Y:S02]  /*3380*/  ULEA UR26, UR14, UR11, 0x9 ;  /* 0x0000000b0e1a7291 */ /* 0x000fe4000f8e48ff */
[----:B------:R-:W-:Y:S02]  /*3390*/  USEL UR13, URZ, 0x1, UP2 ;  /* 0x00000001ff0d7887 */ /* 0x000fe40009000000 */
[----:B------:R-:W-:Y:S02]  /*33a0*/  USEL UR17, UR17, URZ, UP2 ;  /* 0x000000ff11117287 */ /* 0x000fe40009000000 */
[----:B------:R-:W-:Y:S02]  /*33b0*/  UIADD3 UR30, UPT, UPT, UR24, 0x2, URZ ;  /* 0x00000002181e7890 */ /* 0x000fe4000fffe0ff */
[----:B------:R-:W-:Y:S01]  /*33c0*/  @UP1 ULEA UR4, UR17, UR6, 0x3 ;  /* 0x0000000611041291 */ /* 0x000fe2000f8e18ff */
[----:B------:R-:W-:Y:S01]  /*33d0*/  LOP3.LUT R8, R8, UR13, RZ, 0x3c, !PT ;  /* 0x0000000d08087c12 */ /* 0x000fe2000f8e3cff */
[----:B------:R-:W-:Y:S02]  /*33e0*/  UIADD3 UR28, UPT, UPT, UR26, 0x2, URZ ;  /* 0x000000021a1c7890 */ /* 0x000fe4000fffe0ff */
[----:B------:R-:W-:Y:S01]  /*33f0*/  UIADD3 UR7, UPT, UPT, UR7, 0x38, URZ ;  /* 0x0000003807077890 */ /* 0x000fe2000fffe0ff */
[----:B-1----:R-:W-:Y:S01]  /*3400*/  @P0 SHF.L.U32 R0, R8, 0x1f, RZ ;  /* 0x0000001f08000819 */ /* 0x002fe200000006ff */
[----:B------:R-:W-:Y:S01]  /*3410*/  UMOV UR25, 0x80004020 ;  /* 0x8000402000197882 */ /* 0x000fe20000000000 */
[----:B------:R-:W-:Y:S01]  /*3420*/  UMOV UR27, 0x80004020 ;  /* 0x80004020001b7882 */ /* 0x000fe20000000000 */
[----:B------:R-:W-:Y:S01]  /*3430*/  UMOV UR31, 0x80004020 ;  /* 0x80004020001f7882 */ /* 0x000fe20000000000 */
[----:B------:R2:W4:Y:S01]  /*3440*/  @P0 SYNCS.PHASECHK.TRANS64.TRYWAIT P2, [UR4], R0 ;  /* 0x00000000ff0005a7 */ /* 0x0005220008041104 */
[----:B------:R-:W-:Y:S01]  /*3450*/  UIADD3 UR15, UPT, UPT, UR15, -0x1, URZ ;  /* 0xffffffff0f0f7890 */ /* 0x000fe2000fffe0ff */
[----:B------:R2:W-:Y:S01]  /*3460*/  UTCQMMA gdesc[UR26], gdesc[UR24], tmem[UR9], tmem[UR22], idesc[UR23], UP4 ;  /* 0x00ff16181a0075ea */ /* 0x0005e2000a000309 */
[----:B------:R-:W-:Y:S01]  /*3470*/  UPLOP3.LUT UP4, UPT, UPT, UPT, UPT, 0x80, 0x8 ;  /* 0x000000000008789c */ /* 0x000fe20003f8f070 */
[----:B------:R-:W-:Y:S01]  /*3480*/  UMOV UR29, 0x80004020 ;  /* 0x80004020001d7882 */ /* 0x000fe20000000000 */
[----:B------:R-:W-:Y:S01]  /*3490*/  UMOV UR14, UR17 ;  /* 0x00000011000e7c82 */ /* 0x000fe20008000000 */
[----:B------:R2:W-:Y:S01]  /*34a0*/  UTCQMMA gdesc[UR28], gdesc[UR30], tmem[UR9], tmem[UR20], idesc[UR21], UPT ;  /* 0x00ff141e1c0075ea */ /* 0x0005e2000b800309 */
[----:B------:R2:W-:Y:S01]  /*34b0*/  UTCBAR [UR7], URZ ;  /* 0x000000ff070073e9 */ /* 0x0005e200080000ff */
[----:B------:R-:W-:Y:S06]  /*34c0*/  BRA.U UP0, `(.L_x_61) ;  /* 0xfffffffd00787547 */ /* 0x000fec000b83ffff */
.L_x_58:
[----:B------:R-:W-:Y:S01]  /*34d0*/  UIADD3 UR18, UPT, UPT, UR18, 0x1, URZ ;  /* 0x0000000112127890 */ /* 0x000fe2000fffe0ff */
[C---:B------:R-:W-:Y:S01]  /*34e0*/  ISETP.NE.AND P0, PT, R10.reuse, 0x2, PT ;  /* 0x000000020a00780c */ /* 0x040fe20003f05270 */
[----:B------:R-:W-:Y:S02]  /*34f0*/  UIADD3 UR8, UPT, UPT, UR8, 0xe0, URZ ;  /* 0x000000e008087890 */ /* 0x000fe4000fffe0ff */
[----:B------:R-:W-:Y:S01]  /*3500*/  UISETP.NE.AND UP0, UPT, UR18, 0x2, UPT ;  /* 0x000000021200788c */ /* 0x000fe2000bf05270 */
[----:B-12---:R-:W-:Y:S02]  /*3510*/  SEL R0, RZ, 0x1, P0 ;  /* 0x00000001ff007807 */ /* 0x006fe40000000000 */
[----:B------:R-:W-:Y:S01]  /*3520*/  SEL R10, R10, RZ, P0 ;  /* 0x000000ff0a0a7207 */ /* 0x000fe20000000000 */
[----:B------:R-:W-:Y:S01]  /*3530*/  USEL UR4, URZ, 0x1, UP0 ;  /* 0x00000001ff047887 */ /* 0x000fe20008000000 */
[----:B------:R-:W-:Y:S01]  /*3540*/  LOP3.LUT R9, R9, R0, RZ, 0x3c, !PT ;  /* 0x0000000009097212 */ /* 0x000fe200078e3cff */
[----:B------:R-:W-:Y:S01]  /*3550*/  USEL UR18, UR18, URZ, UP0 ;  /* 0x000000ff12127287 */ /* 0x000fe20008000000 */
[----:B------:R1:W-:Y:S03]  /*3560*/  UTCBAR [UR8], URZ ;  /* 0x000000ff080073e9 */ /* 0x0003e600080000ff */
[----:B------:R-:W-:Y:S01]  /*3570*/  LOP3.LUT R11, R11, UR4, RZ, 0x3c, !PT ;  /* 0x000000040b0b7c12 */ /* 0x000fe2000f8e3cff */
[----:B------:R-:W-:Y:S07]  /*3580*/  @P1 BRA `(.L_x_62) ;  /* 0xfffffff800c81947 */ /* 0x000fee000383ffff */
[----:B------:R-:W2:Y:S01]  /*3590*/  S2UR UR4, SR_CgaCtaId ;  /* 0x00000000000479c3 */ /* 0x000ea20000008800 */
[----:B------:R-:W-:Y:S01]  /*35a0*/  ELECT P0, URZ, PT ;  /* 0x0000000000ff782f */ /* 0x000fe20003800000 */
[----:B------:R-:W-:Y:S01]  /*35b0*/  IMAD.MOV.U32 R0, RZ, RZ, 0x1 ;  /* 0x00000001ff007424 */ /* 0x000fe200078e00ff */
[----:B------:R-:W-:Y:S01]  /*35c0*/  UIADD3 UR6, UPT, UPT, UR6, 0xf0, URZ ;  /* 0x000000f006067890 */ /* 0x000fe2000fffe0ff */
[----:B------:R-:W-:Y:S01]  /*35d0*/  SHF.L.U32 R3, R11, 0x1f, RZ ;  /* 0x0000001f0b037819 */ /* 0x000fe200000006ff */
[----:B------:R-:W-:-:S03]  /*35e0*/  UMOV UR5, 0x40 ;  /* 0x0000004000057882 */ /* 0x000fc60000000000 */
[----:B------:R-:W-:Y:S01]  /*35f0*/  UVIRTCOUNT.DEALLOC.SMPOOL 0x80 ;  /* 0x000000800000784c */ /* 0x000fe20000000000 */
[----:B--2---:R-:W-:Y:S02]  /*3600*/  ULEA UR4, UR4, UR5, 0x18 ;  /* 0x0000000504047291 */ /* 0x004fe4000f8ec0ff */
[----:B------:R-:W-:-:S07]  /*3610*/  ULEA UR5, UR18, UR6, 0x3 ;  /* 0x0000000612057291 */ /* 0x000fce000f8e18ff */
[----:B------:R2:W-:Y:S02]  /*3620*/  @P0 STS.U8 [UR4+0x1c], R0 ;  /* 0x00001c00ff000988 */ /* 0x0005e40008000004 */
[----:B------:R-:W3:Y:S02]  /*3630*/  SYNCS.PHASECHK.TRANS64.TRYWAIT P0, [UR5], R3 ;  /* 0x00000003ff0075a7 */ /* 0x000ee40008001105 */
[----:B--23--:R-:W-:Y:S05]  /*3640*/  @!P0 BRA `(.L_x_63) ;  /* 0x0000008000308947 */ /* 0x00cfea0003800000 */
.L_x_155:
[----:B------:R-:W-:-:S04]  /*3650*/  UIADD3 UR7, UPT, UPT, UR18, 0x1, URZ ;  /* 0x0000000112077890 */ /* 0x000fc8000fffe0ff */
[----:B------:R-:W-:-:S04]  /*3660*/  UISETP.NE.AND UP0, UPT, UR7, 0x2, UPT ;  /* 0x000000020700788c */ /* 0x000fc8000bf05270 */
[----:B------:R-:W-:Y:S02]  /*3670*/  USEL UR5, URZ, 0x1, UP0 ;  /* 0x00000001ff057887 */ /* 0x000fe40008000000 */
[----:B------:R-:W-:-:S04]  /*3680*/  USEL UR7, UR7, URZ, UP0 ;  /* 0x000000ff07077287 */ /* 0x000fc80008000000 */
[----:B------:R-:W-:Y:S01]  /*3690*/  ULEA UR7, UR7, UR6, 0x3 ;  /* 0x0000000607077291 */ /* 0x000fe2000f8e18ff */
[----:B--2---:R-:W-:-:S04]  /*36a0*/  LOP3.LUT R3, R11, UR5, RZ, 0x3c, !PT ;  /* 0x000000050b037c12 */ /* 0x004fc8000f8e3cff */
[----:B------:R-:W-:-:S04]  /*36b0*/  SHF.L.U32 R3, R3, 0x1f, RZ ;  /* 0x0000001f03037819 */ /* 0x000fc800000006ff */
[----:B------:R-:W2:Y:S02]  /*36c0*/  SYNCS.PHASECHK.TRANS64.TRYWAIT P0, [UR7], R3 ;  /* 0x00000003ff0075a7 */ /* 0x000ea40008001107 */
[----:B--2---:R-:W-:Y:S05]  /*36d0*/  @!P0 BRA `(.L_x_64) ;  /* 0x0000008000248947 */ /* 0x004fea0003800000 */
.L_x_157:
[----:B------:R-:W-:Y:S01]  /*36e0*/  NOP ;  /* 0x0000000000007918 */ /* 0x000fe20000000000 */
[----:B--2---:R-:W2:Y:S01]  /*36f0*/  LDS R0, [UR4+0x14] ;  /* 0x00001404ff007984 */ /* 0x004ea20008000800 */
[----:B------:R-:W-:Y:S01]  /*3700*/  ULOP3.LUT UR6, UR19, 0xffff, URZ, 0xc0, !UPT ;  /* 0x0000ffff13067892 */ /* 0x000fe2000f8ec0ff */
[----:B-1----:R-:W-:Y:S01]  /*3710*/  UMOV UR8, 0xffff ;  /* 0x0000ffff00087882 */ /* 0x002fe20000000000 */
[----:B------:R-:W-:Y:S02]  /*3720*/  UMOV UR5, 0x1 ;  /* 0x0000000100057882 */ /* 0x000fe40000000000 */
[----:B------:R-:W-:-:S04]  /*3730*/  USHF.R.U32.HI UR6, URZ, 0x5, UR6 ;  /* 0x00000005ff067899 */ /* 0x000fc80008011606 */
[----:B------:R-:W-:Y:S02]  /*3740*/  USHF.L.U32 UR8, UR8, UR6, URZ ;  /* 0x0000000608087299 */ /* 0x000fe400080006ff */
[----:B------:R-:W-:-:S04]  /*3750*/  USHF.L.U32 UR5, UR5, UR6, URZ ;  /* 0x0000000605057299 */ /* 0x000fc800080006ff */
[----:B--2---:R-:W-:-:S04]  /*3760*/  LOP3.LUT R0, R0, UR8, RZ, 0xc0, !PT ;  /* 0x0000000800007c12 */ /* 0x004fc8000f8ec0ff */
[----:B------:R-:W-:-:S13]  /*3770*/  ISETP.NE.AND P0, PT, R0, UR8, PT ;  /* 0x0000000800007c0c */ /* 0x000fda000bf05270 */
[----:B------:R-:W-:Y:S05]  /*3780*/  @P0 BRA `(.L_x_65) ;  /* 0x0000000000580947 */ /* 0x000fea0003800000 */
[----:B------:R-:W1:Y:S02]  /*3790*/  LDS R0, [UR4+0x18] ;  /* 0x00001804ff007984 */ /* 0x000e640008000800 */
[----:B-1----:R-:W-:-:S04]  /*37a0*/  LOP3.LUT R0, R0, UR5, RZ, 0xc0, !PT ;  /* 0x0000000500007c12 */ /* 0x002fc8000f8ec0ff */
[----:B------:R-:W-:-:S13]  /*37b0*/  ISETP.NE.AND P0, PT, R0, UR5, PT ;  /* 0x0000000500007c0c */ /* 0x000fda000bf05270 */
[----:B------:R-:W-:Y:S05]  /*37c0*/  @P0 BRA `(.L_x_66) ;  /* 0x00000000003c0947 */ /* 0x000fea0003800000 */
[----:B------:R-:W1:Y:S01]  /*37d0*/  S2R R2, SR_LANEID ;  /* 0x0000000000027919 */ /* 0x000e620000000000 */
[----:B------:R-:W-:Y:S01]  /*37e0*/  ULOP3.LUT UR8, URZ, UR8, URZ, 0x33, !UPT ;  /* 0x00000008ff087292 */ /* 0x000fe2000f8e33ff */
[----:B------:R-:W-:Y:S01]  /*37f0*/  LOP3.LUT R4, RZ, UR5, RZ, 0x33, !PT ;  /* 0x00000005ff047c12 */ /* 0x000fe2000f8e33ff */
[----:B------:R-:W-:Y:S02]  /*3800*/  VOTEU.ANY UR7, UPT, PT ;  /* 0x0000000000077886 */ /* 0x000fe400038e0100 */
[----:B------:R-:W-:Y:S01]  /*3810*/  UFLO.U32 UR7, UR7 ;  /* 0x00000007000772bd */ /* 0x000fe200080e0000 */
[----:B------:R-:W2:Y:S01]  /*3820*/  REDUX UR5, R4 ;  /* 0x00000000040573c4 */ /* 0x000ea20000000000 */
[----:B------:R-:W-:-:S06]  /*3830*/  IMAD.U32 R0, RZ, RZ, UR8 ;  /* 0x00000008ff007e24 */ /* 0x000fcc000f8e00ff */
[----:B------:R3:W-:Y:S01]  /*3840*/  UTCATOMSWS.AND URZ, UR8 ;  /* 0x0000000800ff79e3 */ /* 0x0007e20008000000 */
[----:B------:R-:W4:Y:S01]  /*3850*/  REDUX UR6, R0 ;  /* 0x00000000000673c4 */ /* 0x000f220000000000 */
[----:B-1----:R-:W-:Y:S01]  /*3860*/  ISETP.EQ.U32.AND P0, PT, R2, UR7, PT ;  /* 0x0000000702007c0c */ /* 0x002fe2000bf02070 */
[----:B--2---:R-:W-:Y:S01]  /*3870*/  IMAD.U32 R2, RZ, RZ, UR5 ;  /* 0x00000005ff027e24 */ /* 0x004fe2000f8e00ff */
[----:B----4-:R-:W-:-:S11]  /*3880*/  MOV R3, UR6 ;  /* 0x0000000600037c02 */ /* 0x010fd60008000f00 */
[----:B------:R3:W-:Y:S04]  /*3890*/  @P0 ATOMS.AND RZ, [UR4+0x14], R3 ;  /* 0x00001403ffff098c */ /* 0x0007e8000a800004 */
[----:B------:R3:W-:Y:S01]  /*38a0*/  @P0 ATOMS.AND RZ, [UR4+0x18], R2 ;  /* 0x00001802ffff098c */ /* 0x0007e2000a800004 */
[----:B------:R-:W-:Y:S05]  /*38b0*/  BRA `(.L_x_67) ;  /* 0x0000000000147947 */ /* 0x000fea0003800000 */
.L_x_66:
[----:B------:R-:W-:Y:S02]  /*38c0*/  MOV R2, 0x38e0 ;  /* 0x000038e000027802 */ /* 0x000fe40000000f00 */
[----:B----45:R-:W-:Y:S05]  /*38d0*/  CALL.REL.NOINC `($__internal_0_$__cuda_sm10x_tcgen05_guardrail_trap_col_being_dealloced_not_returned_by_alloc) ;  /* 0x0000008400087944 */ /* 0x030fea0003c00000 */
[----:B------:R-:W-:Y:S05]  /*38e0*/  BRA `(.L_x_67) ;  /* 0x0000000000087947 */ /* 0x000fea0003800000 */
.L_x_65:
[----:B------:R-:W-:Y:S02]  /*38f0*/  MOV R2, 0x3910 ;  /* 0x0000391000027802 */ /* 0x000fe40000000f00 */
[----:B----45:R-:W-:Y:S05]  /*3900*/  CALL.REL.NOINC `($__internal_2_$__cuda_sm10x_tcgen05_guardrail_trap_unallocated_columns_being_dealloced) ;  /* 0x0000008400147944 */ /* 0x030fea0003c00000 */
.L_x_67:
[----:B------:R-:W-:Y:S01]  /*3910*/  NOP ;  /* 0x0000000000007918 */ /* 0x000fe20000000000 */
[----:B---3--:R-:W-:Y:S05]  /*3920*/  EXIT ;  /* 0x000000000000794d */ /* 0x008fea0003800000 */
.L_x_51:
[----:B------:R-:W-:-:S09]  /*3930*/  UISETP.NE.OR UP2, UPT, UR8, 0x3, !UP2 ;  /* 0x000000030800788c */ /* 0x000fd2000d745670 */
[----:B------:R-:W-:Y:S05]  /*3940*/  BRA.U UP2, `(.L_x_68) ;  /* 0x0000001102147547 */ /* 0x000fea000b800000 */
[----:B------:R-:W1:Y:S01]  /*3950*/  LDC R0, c[0x0][0xb30] ;  /* 0x0002cc00ff007b82 */ /* 0x000e620000000800 */
[----:B------:R-:W2:Y:S01]  /*3960*/  LDCU.64 UR8, c[0x0][0x888] ;  /* 0x00011100ff0877ac */ /* 0x000ea20008000a00 */
[----:B------:R-:W-:Y:S02]  /*3970*/  HFMA2 R29, -RZ, RZ, 0, 0 ;  /* 0x00000000ff1d7431 */ /* 0x000fe400000001ff */
[----:B------:R-:W-:Y:S01]  /*3980*/  IMAD.MOV.U32 R31, RZ, RZ, 0x1 ;  /* 0x00000001ff1f7424 */ /* 0x000fe200078e00ff */
[----:B------:R-:W-:Y:S01]  /*3990*/  MOV R23, 0x2000 ;  /* 0x0000200000177802 */ /* 0x000fe20000000f00 */
[----:B------:R-:W4:Y:S01]  /*39a0*/  LDCU.64 UR4, c[0x0][0x890] ;  /* 0x00011200ff0477ac */ /* 0x000f220008000a00 */
[----:B------:R-:W-:Y:S01]  /*39b0*/  IMAD.MOV.U32 R30, RZ, RZ, RZ ;  /* 0x000000ffff1e7224 */ /* 0x000fe200078e00ff */
[----:B------:R-:W3:Y:S01]  /*39c0*/  LDC R19, c[0x0][0x370] ;  /* 0x0000dc00ff137b82 */ /* 0x000ee20000000800 */
[----:B------:R-:W-:Y:S01]  /*39d0*/  UMOV UR7, 0x400 ;  /* 0x0000040000077882 */ /* 0x000fe20000000000 */
[----:B------:R-:W-:-:S02]  /*39e0*/  UPLOP3.LUT UP1, UPT, UPT, UPT, UPT, 0x40, 0x4 ;  /* 0x000000000004789c */ /* 0x000fc40003f2e870 */
[----:B------:R-:W-:-:S04]  /*39f0*/  ULEA UR7, UR37, UR7, 0x18 ;  /* 0x0000000725077291 */ /* 0x000fc8000f8ec0ff */
[----:B------:R-:W3:Y:S01]  /*3a00*/  LDC R2, c[0x0][0xb0c] ;  /* 0x0002c300ff027b82 */ /* 0x000ee20000000800 */
[----:B------:R-:W-:Y:S02]  /*3a10*/  UIADD3 UR13, UPT, UPT, UR7, 0x88, URZ ;  /* 0x00000088070d7890 */ /* 0x000fe4000fffe0ff */
[----:B--2---:R-:W-:Y:S02]  /*3a20*/  UISETP.NE.U32.AND UP2, UPT, UR8, URZ, UPT ;  /* 0x000000ff0800728c */ /* 0x004fe4000bf45070 */
[----:B------:R-:W-:Y:S02]  /*3a30*/  UIADD3 UR33, UPT, UPT, UR7, 0x70, URZ ;  /* 0x0000007007217890 */ /* 0x000fe4000fffe0ff */
[----:B----4-:R-:W-:Y:S01]  /*3a40*/  UISETP.NE.U32.AND UP3, UPT, UR4, URZ, UPT ;  /* 0x000000ff0400728c */ /* 0x010fe2000bf65070 */
[----:B------:R-:W2:Y:S01]  /*3a50*/  LDC R18, c[0x0][0xb20] ;  /* 0x0002c800ff127b82 */ /* 0x000ea20000000800 */
[----:B-1----:R-:W-:Y:S01]  /*3a60*/  ISETP.NE.AND P1, PT, R0, 0x1, PT ;  /* 0x000000010000780c */ /* 0x002fe20003f25270 */
[----:B------:R-:W-:-:S02]  /*3a70*/  UISETP.NE.AND.EX UP2, UPT, UR9, URZ, UPT, UP2 ;  /* 0x000000ff0900728c */ /* 0x000fc4000bf45320 */
[----:B------:R-:W-:Y:S02]  /*3a80*/  UIADD3 UR25, UPT, UPT, UR7, 0x78, URZ ;  /* 0x0000007807197890 */ /* 0x000fe4000fffe0ff */
[----:B------:R-:W-:Y:S02]  /*3a90*/  UIADD3 UR17, UPT, UPT, UR7, 0x80, URZ ;  /* 0x0000008007117890 */ /* 0x000fe4000fffe0ff */
[----:B------:R-:W1:Y:S01]  /*3aa0*/  LDC.64 R32, c[0x0][0x348] ;  /* 0x0000d200ff207b82 */ /* 0x000e620000000a00 */
[----:B------:R-:W-:Y:S02]  /*3ab0*/  UPRMT UR13, UR37, 0x654, UR13 ;  /* 0x00000654250d7896 */ /* 0x000fe4000800000d */
[----:B------:R-:W-:-:S05]  /*3ac0*/  UISETP.NE.AND.EX UP3, UPT, UR5, URZ, UPT, UP3 ;  /* 0x000000ff0500728c */ /* 0x000fca000bf65330 */
[----:B------:R-:W4:Y:S08]  /*3ad0*/  LDC.64 R16, c[0x0][0xb10] ;  /* 0x0002c400ff107b82 */ /* 0x000f300000000a00 */
[----:B------:R-:W1:Y:S08]  /*3ae0*/  LDC.64 R6, c[0x0][0xb18] ;  /* 0x0002c600ff067b82 */ /* 0x000e700000000a00 */
[----:B------:R-:W1:Y:S08]  /*3af0*/  LDC.64 R4, c[0x0][0xb28] ;  /* 0x0002ca00ff047b82 */ /* 0x000e700000000a00 */
[----:B--23--:R-:W1:Y:S02]  /*3b00*/  LDC R22, c[0x0][0x374] ;  /* 0x0000dd00ff167b82 */ /* 0x00ce640000000800 */
.L_x_79:
[C---:B------:R-:W-:Y:S02]  /*3b10*/  LEA R0, R30.reuse, UR7, 0x3 ;  /* 0x000000071e007c11 */ /* 0x040fe4000f8e18ff */
[----:B------:R-:W-:Y:S02]  /*3b20*/  SHF.L.U32 R3, R29, 0x1f, RZ ;  /* 0x0000001f1d037819 */ /* 0x000fe400000006ff */
[----:B------:R-:W-:Y:S02]  /*3b30*/  LEA R24, R30, UR7, 0x4 ;  /* 0x000000071e187c11 */ /* 0x000fe4000f8e20ff */
[----:B--2---:R-:W2:Y:S02]  /*3b40*/  SYNCS.PHASECHK.TRANS64.TRYWAIT P0, [R0+URZ+0xc0], R3 ;  /* 0x0000c003000075a7 */ /* 0x004ea400080011ff */
[----:B--2---:R-:W-:Y:S05]  /*3b50*/  @!P0 BRA `(.L_x_69) ;  /* 0x0000007c001c8947 */ /* 0x004fea0003800000 */
.L_x_158:
[----:B------:R-:W-:Y:S01]  /*3b60*/  ISETP.GE.AND P0, PT, R72, 0x1, PT ;  /* 0x000000014800780c */ /* 0x000fe20003f06270 */
[----:B------:R-:W3:Y:S01]  /*3b70*/  LDS.128 R24, [R24+0x130] ;  /* 0x0001300018187984 */ /* 0x000ee20000000c00 */
[----:B--2---:R-:W-:Y:S01]  /*3b80*/  VIADD R0, R0, 0xd0 ;  /* 0x000000d000007836 */ /* 0x004fe20000000000 */
[----:B------:R-:W-:Y:S01]  /*3b90*/  @!PT LDS RZ, [RZ] ;  /* 0x00000000fffff984 */ /* 0x000fe20000000800 */
[----:B------:R-:W-:Y:S01]  /*3ba0*/  @!PT LDS RZ, [RZ] ;  /* 0x00000000fffff984 */ /* 0x000fe20000000800 */
[----:B------:R-:W-:Y:S01]  /*3bb0*/  @!PT LDS RZ, [RZ] ;  /* 0x00000000fffff984 */ /* 0x000fe20000000800 */
[----:B------:R-:W-:Y:S01]  /*3bc0*/  @!PT LDS RZ, [RZ] ;  /* 0x00000000fffff984 */ /* 0x000fe20000000800 */
[----:B------:R2:W-:Y:S06]  /*3bd0*/  MEMBAR.ALL.CTA ;  /* 0x0000000000007992 */ /* 0x0005ec0000008000 */
[----:B--2---:R-:W2:Y:S01]  /*3be0*/  FENCE.VIEW.ASYNC.S ;  /* 0x00000000000073c6 */ /* 0x004ea20000000000 */
[----:B------:R-:W-:Y:S04]  /*3bf0*/  PRMT R0, RZ, 0x654, R0 ;  /* 0x00000654ff007816 */ /* 0x000fe80000000000 */
[----:B--2---:R2:W-:Y:S01]  /*3c00*/  SYNCS.ARRIVE.TRANS64.RED.A1T0 RZ, [R0+URZ], RZ ;  /* 0x000000ff00ff79a7 */ /* 0x0045e200081004ff */
[----:B---3--:R-:W-:Y:S11]  /*3c10*/  LOP3.LUT P3, RZ, R26, 0x1, RZ, 0xc0, !PT ;  /* 0x000000011aff7812 */ /* 0x008ff6000786c0ff */
[----:B------:R-:W-:Y:S02]  /*3c20*/  @!UPT UIADD3 URZ, UPT, UPT, URZ, URZ, URZ ;  /* 0x000000fffffff290 */ /* 0x000fe4000fffe0ff */
[----:B------:R-:W-:Y:S02]  /*3c30*/  @P3 MOV R13, R24 ;  /* 0x00000018000d3202 */ /* 0x000fe40000000f00 */
[----:B------:R-:W-:Y:S01]  /*3c40*/  @P3 LOP3.LUT R8, R25, 0xffff, RZ, 0xc0, !PT ;  /* 0x0000ffff19083812 */ /* 0x000fe200078ec0ff */
[----:B--2---:R-:W-:Y:S06]  /*3c50*/  @!P0 BRA `(.L_x_70) ;  /* 0x0000000000a48947 */ /* 0x004fec0003800000 */
[----:B-1----:R-:W-:Y:S01]  /*3c60*/  IMAD.HI.U32 R35, R22, R7, RZ ;  /* 0x0000000716237227 */ /* 0x002fe200078e00ff */
[----:B------:R-:W-:Y:S02]  /*3c70*/  ISETP.NE.AND P0, PT, R6, 0x1, PT ;  /* 0x000000010600780c */ /* 0x000fe40003f05270 */
[----:B------:R-:W-:Y:S01]  /*3c80*/  ISETP.NE.AND P2, PT, R72, 0x1, PT ;  /* 0x000000014800780c */ /* 0x000fe20003f45270 */
[----:B----4-:R-:W-:Y:S01]  /*3c90*/  IMAD.HI.U32 R34, R19, R16, RZ ;  /* 0x0000001013227227 */ /* 0x010fe200078e00ff */
[----:B------:R-:W-:Y:S02]  /*3ca0*/  SHF.R.U32.HI R35, RZ, R18, R35 ;  /* 0x00000012ff237219 */ /* 0x000fe40000011623 */
[----:B------:R-:W-:Y:S01]  /*3cb0*/  ISETP.NE.AND P4, PT, R2, 0x1, PT ;  /* 0x000000010200780c */ /* 0x000fe20003f85270 */
[----:B------:R-:W-:Y:S01]  /*3cc0*/  IMAD.HI.U32 R36, R13, R16, RZ ;  /* 0x000000100d247227 */ /* 0x000fe200078e00ff */
[----:B------:R-:W-:Y:S02]  /*3cd0*/  SHF.R.U32.HI R34, RZ, R17, R34 ;  /* 0x00000011ff227219 */ /* 0x000fe40000011622 */
[----:B------:R-:W-:Y:S01]  /*3ce0*/  SEL R3, R22, R35, !P0 ;  /* 0x0000002316037207 */ /* 0x000fe20004000000 */
[C---:B------:R-:W-:Y:S01]  /*3cf0*/  IMAD.HI.U32 R35, R8.reuse, R7, RZ ;  /* 0x0000000708237227 */ /* 0x040fe200078e00ff */
[----:B------:R-:W-:Y:S02]  /*3d00*/  SEL R11, R19, R34, !P4 ;  /* 0x00000022130b7207 */ /* 0x000fe40006000000 */
[----:B------:R-:W-:Y:S01]  /*3d10*/  SHF.R.U32.HI R36, RZ, R17, R36 ;  /* 0x00000011ff247219 */ /* 0x000fe20000011624 */
[----:B------:R-:W-:Y:S01]  /*3d20*/  IMAD.HI.U32 R38, R3, R4, RZ ;  /* 0x0000000403267227 */ /* 0x000fe200078e00ff */
[----:B------:R-:W-:Y:S03]  /*3d30*/  SHF.R.U32.HI R35, RZ, R18, R35 ;  /* 0x00000012ff237219 */ /* 0x000fe60000011623 */
[----:B------:R-:W-:Y:S01]  /*3d40*/  IMAD.HI.U32 R34, R11, R4, RZ ;  /* 0x000000040b227227 */ /* 0x000fe200078e00ff */
[----:B------:R-:W-:Y:S02]  /*3d50*/  @P2 SHF.R.U32.HI R3, RZ, R5, R38 ;  /* 0x00000005ff032219 */ /* 0x000fe40000011626 */
[----:B------:R-:W-:Y:S02]  /*3d60*/  SEL R9, R8, R35, !P0 ;  /* 0x0000002308097207 */ /* 0x000fe40004000000 */
[----:B------:R-:W-:Y:S01]  /*3d70*/  @P2 SHF.R.U32.HI R11, RZ, R5, R34 ;  /* 0x00000005ff0b2219 */ /* 0x000fe20000011622 */
[C---:B------:R-:W-:Y:S01]  /*3d80*/  IMAD R10, R72.reuse, R3, RZ ;  /* 0x00000003480a7224 */ /* 0x040fe200078e02ff */
[----:B------:R-:W-:Y:S01]  /*3d90*/  SEL R3, R13, R36, !P4 ;  /* 0x000000240d037207 */ /* 0x000fe20006000000 */
[C---:B------:R-:W-:Y:S03]  /*3da0*/  IMAD.HI.U32 R14, R9.reuse, R4, RZ ;  /* 0x00000004090e7227 */ /* 0x040fe600078e00ff */
[----:B------:R-:W-:Y:S01]  /*3db0*/  ISETP.GE.AND P0, PT, R9, R10, PT ;  /* 0x0000000a0900720c */ /* 0x000fe20003f06270 */
[C---:B------:R-:W-:Y:S01]  /*3dc0*/  IMAD R12, R72.reuse, R11, RZ ;  /* 0x0000000b480c7224 */ /* 0x040fe200078e02ff */
[-C--:B------:R-:W-:Y:S04]  /*3dd0*/  SHF.R.U32.HI R14, RZ, R5.reuse, R14 ;  /* 0x00000005ff0e7219 */ /* 0x080fe8000001160e */
[----:B------:R-:W-:Y:S02]  /*3de0*/  ISETP.GE.OR P0, PT, R3, R12, P0 ;  /* 0x0000000c0300720c */ /* 0x000fe40000706670 */
[----:B------:R-:W-:Y:S05]  /*3df0*/  SEL R15, R9, R14, !P2 ;  /* 0x0000000e090f7207 */ /* 0x000fea0005000000 */
[----:B------:R-:W-:Y:S04]  /*3e00*/  IMAD.MOV R14, RZ, RZ, -R15 ;  /* 0x000000ffff0e7224 */ /* 0x000fe800078e0a0f */
[----:B------:R-:W-:Y:S02]  /*3e10*/  IMAD R14, R72, R14, R9 ;  /* 0x0000000e480e7224 */ /* 0x000fe400078e0209 */
[C---:B------:R-:W-:Y:S05]  /*3e20*/  @!P0 IMAD.HI.U32 R10, R3.reuse, R4, RZ ;  /* 0x00000004030a8227 */ /* 0x040fea00078e00ff */
[----:B------:R-:W-:Y:S04]  /*3e30*/  @!P0 SHF.R.U32.HI R10, RZ, R5, R10 ;  /* 0x00000005ff0a8219 */ /* 0x000fe8000001160a */
[----:B------:R-:W-:Y:S01]  /*3e40*/  @!P0 SEL R0, R3, R10, !P2 ;  /* 0x0000000a03008207 */ /* 0x000fe20005000000 */
[----:B------:R-:W-:Y:S03]  /*3e50*/  IMAD.MOV R10, RZ, RZ, -R3 ;  /* 0x000000ffff0a7224 */ /* 0x000fe600078e0a03 */
[----:B------:R-:W-:Y:S01]  /*3e60*/  @!P0 IADD3 R15, PT, PT, R15, -R0, RZ ;  /* 0x800000000f0f8210 */ /* 0x000fe20007ffe0ff */
[----:B------:R-:W-:Y:S01]  /*3e70*/  @!P0 IMAD R0, R11, R14, R0 ;  /* 0x0000000e0b008224 */ /* 0x000fe200078e0200 */
[----:B------:R-:W-:Y:S01]  /*3e80*/  IADD3 R11, PT, PT, -R9, RZ, RZ ;  /* 0x000000ff090b7210 */ /* 0x000fe20007ffe1ff */
[----:B------:R-:W-:Y:S02]  /*3e90*/  IMAD R13, R2, R10, R13 ;  /* 0x0000000a020d7224 */ /* 0x000fe400078e020d */
[----:B------:R-:W-:Y:S02]  /*3ea0*/  @!P0 IMAD R9, R15, R72, R3 ;  /* 0x000000480f098224 */ /* 0x000fe400078e0203 */
[----:B------:R-:W-:Y:S02]  /*3eb0*/  @!P0 IMAD.MOV.U32 R3, RZ, RZ, R0 ;  /* 0x000000ffff038224 */ /* 0x000fe400078e0000 */
[----:B------:R-:W-:Y:S02]  /*3ec0*/  IMAD R8, R6, R11, R8 ;  /* 0x0000000b06087224 */ /* 0x000fe400078e0208 */
[----:B------:R-:W-:Y:S02]  /*3ed0*/  IMAD R13, R3, R2, R13 ;  /* 0x00000002030d7224 */ /* 0x000fe400078e020d */
[----:B------:R-:W-:Y:S02]  /*3ee0*/  IMAD R8, R9, R6, R8 ;  /* 0x0000000609087224 */ /* 0x000fe400078e0208 */
.L_x_70:
[----:B------:R-:W-:Y:S05]  /*3ef0*/  BRA.U UP1, `(.L_x_71) ;  /* 0x0000000101107547 */ /* 0x000fea000b800000 */
[----:B------:R-:W-:Y:S04]  /*3f00*/  MOV R0, UR6 ;  /* 0x0000000600007c02 */ /* 0x000fe80008000f00 */
[----:B------:R-:W-:Y:S04]  /*3f10*/  SHF.L.U32 R3, R0, 0x1f, RZ ;  /* 0x0000001f00037819 */ /* 0x000fe800000006ff */
[----:B------:R-:W2:Y:S02]  /*3f20*/  SYNCS.PHASECHK.TRANS64.TRYWAIT P0, [UR7+0xb8], R3 ;  /* 0x0000b803ff0075a7 */ /* 0x000ea40008001107 */
[----:B--2---:R-:W-:Y:S05]  /*3f30*/  @!P0 BRA `(.L_x_72) ;  /* 0x0000007800388947 */ /* 0x004fea0003800000 */
.L_x_71:
[----:B------:R-:W-:Y:S02]  /*3f40*/  R2UR UR35, R21 ;  /* 0x00000000152372ca */ /* 0x000fe400000e0000 */
[----:B------:R-:W-:Y:S02]  /*3f50*/  R2UR UR34, R20 ;  /* 0x00000000142272ca */ /* 0x000fe400000e0000 */
[----:B------:R-:W-:Y:S02]  /*3f60*/  ISETP.NE.U32.AND P2, PT, RZ, UR4, PT ;  /* 0x00000004ff007c0c */ /* 0x000fe4000bf45070 */
[----:B------:R-:W-:Y:S02]  /*3f70*/  SHF.L.U32 R12, R31, 0x1f, RZ ;  /* 0x0000001f1f0c7819 */ /* 0x000fe400000006ff */
[----:B------:R-:W-:Y:S05]  /*3f80*/  ISETP.NE.AND.EX P2, PT, RZ, UR5, PT, P2 ;  /* 0x00000005ff007c0c */ /* 0x000fea000bf45320 */
[----:B------:R-:W-:Y:S02]  /*3f90*/  USHF.L.U32 UR35, UR35, 0x7, URZ ;  /* 0x0000000723237899 */ /* 0x000fe400080006ff */
[----:B------:R-:W-:Y:S01]  /*3fa0*/  USHF.L.U32 UR34, UR34, 0x8, URZ ;  /* 0x0000000822227899 */ /* 0x000fe200080006ff */
[----:B------:R-:W-:Y:S11]  /*3fb0*/  BRA.U !UP3, `(.L_x_73) ;  /* 0x000000010b347547 */ /* 0x000ff6000b800000 */
[----:B------:R-:W-:Y:S01]  /*3fc0*/  UPLOP3.LUT UP0, UPT, UPT, UPT, UP2, 0x80, 0x8 ;  /* 0x000000000008789c */ /* 0x000fe20003f0f020 */
[----:B--2---:R-:W-:Y:S02]  /*3fd0*/  HFMA2 R0, -RZ, RZ, 0, 5.9604644775390625e-08 ;  /* 0x00000001ff007431 */ /* 0x004fe400000001ff */
[----:B------:R-:W-:Y:S03]  /*3fe0*/  IMAD.MOV.U32 R171, RZ, RZ, 0x1 ;  /* 0x00000001ffab7424 */ /* 0x000fe600078e00ff */
[----:B------:R-:W-:Y:S05]  /*3ff0*/  PLOP3.LUT P0, PT, PT, PT, UP0, 0x80, 0x8 ;  /* 0x000000000008781c */ /* 0x000fea0003f0f008 */
[----:B------:R-:W2:Y:S01]  /*4000*/  @UP0 LDCU.64 UR10, c[0x0][0x888] ;  /* 0x00011100ff0a07ac */ /* 0x000ea20008000a00 */
[----:B------:R-:W-:Y:S07]  /*4010*/  @UP0 UIMAD UR8, UR36, UR4, URZ ;  /* 0x00000004240802a4 */ /* 0x000fee000f8e02ff */
[----:B------:R-:W-:Y:S01]  /*4020*/  @!P0 PRMT R171, R0, 0x7610, R171 ;  /* 0x0000761000ab8816 */ /* 0x000fe200000000ab */
[----:B--2---:R-:W-:Y:S03]  /*4030*/  @UP0 UIMAD.WIDE UR10, UR8, 0x4, UR10 ;  /* 0x00000004080a08a5 */ /* 0x004fe6000f8e020a */
[----:B------:R-:W2:Y:S03]  /*4040*/  @!UP0 LDCU UR8, c[0x0][0x880] ;  /* 0x00011000ff0887ac */ /* 0x000ea60008000800 */
[----:B------:R-:W-:Y:S01]  /*4050*/  IMAD.U32 R10, RZ, RZ, UR10 ;  /* 0x0000000aff0a7e24 */ /* 0x000fe2000f8e00ff */
[----:B------:R-:W-:Y:S05]  /*4060*/  MOV R11, UR11 ;  /* 0x0000000b000b7c02 */ /* 0x000fea0008000f00 */
[----:B-----5:R3:W5:Y:S02]  /*4070*/  @P0 LDG.E R81, desc[UR46][R10.64] ;  /* 0x0000002e0a510981 */ /* 0x020764000c1e1900 */
[----:B--23--:R-:W-:Y:S07]  /*4080*/  @!P0 IMAD.U32 R81, RZ, RZ, UR8 ;  /* 0x00000008ff518e24 */ /* 0x00cfee000f8e00ff */
.L_x_73:
[----:B-----5:R-:W-:Y:S01]  /*4090*/  @!P2 FSETP.EQ.AND P0, PT, R81, RZ, PT ;  /* 0x000000ff5100a20b */ /* 0x020fe20003f02000 */
[----:B------:R-:W-:Y:S01]  /*40a0*/  @!UPT UIADD3 URZ, UPT, UPT, URZ, URZ, URZ ;  /* 0x000000fffffff290 */ /* 0x000fe2000fffe0ff */
[----:B------:R-:W-:Y:S11]  /*40b0*/  @!P2 BRA `(.L_x_74) ;  /* 0x000000000014a947 */ /* 0x000ff60003800000 */
[----:B------:R-:W-:Y:S02]  /*40c0*/  LOP3.LUT P2, RZ, R171, 0xff, RZ, 0xc0, !PT ;  /* 0x000000ffabff7812 */ /* 0x000fe4000784c0ff */
[----:B------:R-:W-:Y:S04]  /*40d0*/  PLOP3.LUT P0, PT, PT, PT, UP0, 0x80, 0x8 ;  /* 0x000000000008781c */ /* 0x000fe80003f0f008 */
[----:B------:R-:W-:Y:S07]  /*40e0*/  PLOP3.LUT P0, PT, P0, PT, PT, 0x8, 0x80 ;  /* 0x000000000080781c */ /* 0x000fee000070e170 */
[----:B------:R-:W-:Y:S11]  /*40f0*/  @P2 FSETP.EQ.AND P0, PT, R81, RZ, PT ;  /* 0x000000ff5100220b */ /* 0x000ff60003f02000 */
[----:B------:R-:W-:Y:S02]  /*4100*/  @!UPT UIADD3 URZ, UPT, UPT, URZ, URZ, URZ ;  /* 0x000000fffffff290 */ /* 0x000fe4000fffe0ff */
.L_x_74:
[----:B------:R-:W3:Y:S01]  /*4110*/  SYNCS.PHASECHK.TRANS64.TRYWAIT P2, [UR7+0x90], R12 ;  /* 0x0000900cff0075a7 */ /* 0x000ee20008041107 */
[----:B------:R-:W-:Y:S04]  /*4120*/  ELECT P4, URZ, PT ;  /* 0x0000000000ff782f */ /* 0x000fe80003880000 */
[----:B------:R-:W-:Y:S11]  /*4130*/  PLOP3.LUT P4, PT, P0, P4, PT, 0xf2, 0x2f ;  /* 0x00000000002f781c */ /* 0x000ff60000789e72 */
[----:B------:R-:W-:Y:S02]  /*4140*/  @!UPT UIADD3 URZ, UPT, UPT, URZ, URZ, URZ ;  /* 0x000000fffffff290 */ /* 0x000fe4000fffe0ff */
[----:B-1----:R-:W-:Y:S05]  /*4150*/  @!P4 IADD3 R9, P0, PT, R32, 0x580, RZ ;  /* 0x000005802009c810 */ /* 0x002fea0007f1e0ff */
[----:B--2---:R-:W-:Y:S01]  /*4160*/  @!P4 IMAD.X R0, RZ, RZ, R33, P0 ;  /* 0x000000ffff00c224 */ /* 0x004fe200000e0621 */
[----:B---3--:R-:W-:Y:S07]  /*4170*/  @!P2 BRA `(.L_x_75) ;  /* 0x0000007400c0a947 */ /* 0x008fee0003800000 */
.L_x_161:
[----:B------:R-:W-:Y:S01]  /*4180*/  @!P4 R2UR UR8, R0 ;  /* 0x000000000008c2ca */ /* 0x000fe200000e0000 */
[----:B------:R-:W-:Y:S01]  /*4190*/  VOTEU.ALL UP1, P4 ;  /* 0x0000000000ff7886 */ /* 0x000fe20002020000 */
[----:B------:R-:W-:Y:S01]  /*41a0*/  @!P4 R2UR UR9, R9 ;  /* 0x000000000909c2ca */ /* 0x000fe200000e0000 */
[----:B------:R-:W-:Y:S01]  /*41b0*/  @!P4 IMAD.MOV.U32 R0, RZ, RZ, 0x2000 ;  /* 0x00002000ff00c424 */ /* 0x000fe200078e00ff */
[----:B------:R-:W-:Y:S01]  /*41c0*/  UMOV UR10, 0x0 ;  /* 0x00000000000a7882 */ /* 0x000fe20000000000 */
[----:B------:R-:W-:Y:S01]  /*41d0*/  UMOV UR11, 0x10000000 ;  /* 0x10000000000b7882 */ /* 0x000fe20000000000 */
[----:B------:R-:W-:Y:S01]  /*41e0*/  @!UP1 UIADD3 UR32, UPT, UPT, UR7, 0x200, URZ ;  /* 0x0000020007209890 */ /* 0x000fe2000fffe0ff */
[----:B------:R-:W-:Y:S01]  /*41f0*/  @!P4 IADD3 R9, P0, PT, R32, 0x580, RZ ;  /* 0x000005802009c810 */ /* 0x000fe20007f1e0ff */
[----:B------:R-:W-:Y:S05]  /*4200*/  VOTEU.ALL UP1, P4 ;  /* 0x0000000000ff7886 */ /* 0x000fea0002020000 */
[----:B------:R-:W-:Y:S01]  /*4210*/  IMAD.U32 R11, RZ, RZ, UR8 ;  /* 0x00000008ff0b7e24 */ /* 0x000fe2000f8e00ff */
[----:B------:R-:W-:Y:S01]  /*4220*/  UPRMT UR8, UR37, 0x654, UR33 ;  /* 0x0000065425087896 */ /* 0x000fe20008000021 */
[----:B------:R-:W-:Y:S03]  /*4230*/  IMAD.U32 R10, RZ, RZ, UR9 ;  /* 0x00000009ff0a7e24 */ /* 0x000fe6000f8e00ff */
[----:B------:R-:W-:Y:S02]  /*4240*/  @!P4 R2UR UR15, R11 ;  /* 0x000000000b0fc2ca */ /* 0x000fe400000e0000 */
[----:B------:R-:W-:Y:S11]  /*4250*/  @!P4 R2UR UR14, R10 ;  /* 0x000000000a0ec2ca */ /* 0x000ff600000e0000 */
[----:B------:R-:W-:Y:S02]  /*4260*/  @!UPT UIADD3 URZ, UPT, UPT, URZ, URZ, URZ ;  /* 0x000000fffffff290 */ /* 0x000fe4000fffe0ff */
[----:B------:R2:W-:Y:S01]  /*4270*/  @!UP1 UTMALDG.3D [UR32], [UR14], desc[UR10] ;  /* 0x00000a200e0095b4 */ /* 0x0005e20008011000 */
[----:B------:R3:W-:Y:S01]  /*4280*/  @!P4 SYNCS.ARRIVE.TRANS64.RED.A0TR RZ, [UR7+0x70], R0 ;  /* 0x00007000ffffc9a7 */ /* 0x0007e20008300407 */
[----:B------:R-:W-:Y:S01]  /*4290*/  SYNCS.ARRIVE.TRANS64.RED.A1T0 RZ, [UR8], RZ ;  /* 0x000000ffffff79a7 */ /* 0x000fe20008100408 */
[----:B---3--:R-:W-:Y:S01]  /*42a0*/  @!P4 IMAD.X R0, RZ, RZ, R33, P0 ;  /* 0x000000ffff00c224 */ /* 0x008fe200000e0621 */
[----:B------:R-:W3:Y:S02]  /*42b0*/  SYNCS.PHASECHK.TRANS64.TRYWAIT P2, [UR7+0x98], R12 ;  /* 0x0000980cff0075a7 */ /* 0x000ee40008041107 */
[----:B--23--:R-:W-:Y:S05]  /*42c0*/  @!P2 BRA `(.L_x_76) ;  /* 0x000000740084a947 */ /* 0x00cfea0003800000 */
.L_x_163:
        /* <DEDUP_REMOVED lines=8> */
[----:B------:R-:W-:Y:S01]  /*4350*/  @!UP1 UIADD3 UR24, UPT, UPT, UR7, 0x2200, URZ ;  /* 0x0000220007189890 */ /* 0x000fe2000fffe0ff */
[----:B------:R-:W-:Y:S01]  /*4360*/  VOTEU.ALL UP1, P4 ;  /* 0x0000000000ff7886 */ /* 0x000fe20002020000 */
[----:B------:R-:W-:Y:S01]  /*4370*/  UMOV UR27, UR35 ;  /* 0x00000023001b7c82 */ /* 0x000fe20008000000 */
[----:B------:R-:W-:Y:S02]  /*4380*/  UMOV UR28, UR36 ;  /* 0x00000024001c7c82 */ /* 0x000fe40008000000 */
[----:B------:R-:W-:Y:S01]  /*4390*/  IMAD.U32 R11, RZ, RZ, UR8 ;  /* 0x00000008ff0b7e24 */ /* 0x000fe2000f8e00ff */
[----:B------:R-:W-:Y:S01]  /*43a0*/  UPRMT UR8, UR37, 0x654, UR25 ;  /* 0x0000065425087896 */ /* 0x000fe20008000019 */
[----:B------:R-:W-:Y:S02]  /*43b0*/  IMAD.U32 R10, RZ, RZ, UR9 ;  /* 0x00000009ff0a7e24 */ /* 0x000fe4000f8e00ff */
[----:B------:R-:W-:Y:S01]  /*43c0*/  @!P4 IMAD.X R20, RZ, RZ, R33, P0 ;  /* 0x000000ffff14c224 */ /* 0x000fe200000e0621 */
[----:B------:R-:W-:Y:S02]  /*43d0*/  @!P4 R2UR UR15, R11 ;  /* 0x000000000b0fc2ca */ /* 0x000fe400000e0000 */
[----:B------:R-:W-:Y:S11]  /*43e0*/  @!P4 R2UR UR14, R10 ;  /* 0x000000000a0ec2ca */ /* 0x000ff600000e0000 */
[----:B------:R-:W-:Y:S02]  /*43f0*/  @!UPT UIADD3 URZ, UPT, UPT, URZ, URZ, URZ ;  /* 0x000000fffffff290 */ /* 0x000fe4000fffe0ff */
[----:B------:R2:W-:Y:S01]  /*4400*/  @!UP1 UTMALDG.3D [UR24], [UR14], desc[UR10] ;  /* 0x00000a180e0095b4 */ /* 0x0005e20008011000 */
[----:B------:R2:W-:Y:S01]  /*4410*/  @!P4 SYNCS.ARRIVE.TRANS64.RED.A0TR RZ, [UR7+0x78], R0 ;  /* 0x00007800ffffc9a7 */ /* 0x0005e20008300407 */
[----:B------:R-:W-:Y:S01]  /*4420*/  SYNCS.ARRIVE.TRANS64.RED.A1T0 RZ, [UR8], RZ ;  /* 0x000000ffffff79a7 */ /* 0x000fe20008100408 */
[----:B------:R-:W3:Y:S02]  /*4430*/  SYNCS.PHASECHK.TRANS64.TRYWAIT P2, [UR7+0xa0], R12 ;  /* 0x0000a00cff0075a7 */ /* 0x000ee40008041107 */
[----:B--23--:R-:W-:Y:S05]  /*4440*/  @!P2 BRA `(.L_x_77) ;  /* 0x00000074003ca947 */ /* 0x00cfea0003800000 */
.L_x_165:
[----:B------:R-:W2:Y:S01]  /*4450*/  LDC.64 R14, c[0x0][0xb10] ;  /* 0x0002c400ff0e7b82 */ /* 0x000ea20000000a00 */
[----:B------:R-:W-:Y:S01]  /*4460*/  @!P4 R2UR UR8, R20 ;  /* 0x000000001408c2ca */ /* 0x000fe200000e0000 */
[----:B------:R-:W-:Y:S01]  /*4470*/  VOTEU.ALL UP1, P4 ;  /* 0x0000000000ff7886 */ /* 0x000fe20002020000 */
[----:B------:R-:W-:Y:S01]  /*4480*/  @!P4 R2UR UR9, R21 ;  /* 0x000000001509c2ca */ /* 0x000fe200000e0000 */
[----:B------:R-:W-:Y:S01]  /*4490*/  UMOV UR10, 0x0 ;  /* 0x00000000000a7882 */ /* 0x000fe20000000000 */
[----:B------:R-:W-:Y:S03]  /*44a0*/  UMOV UR11, 0x10000000 ;  /* 0x10000000000b7882 */ /* 0x000fe60000000000 */
[----:B------:R-:W3:Y:S01]  /*44b0*/  LDC.64 R10, c[0x0][0xb18] ;  /* 0x0002c600ff0a7b82 */ /* 0x000ee20000000a00 */
[----:B------:R-:W-:Y:S01]  /*44c0*/  @!UP1 UIADD3 UR18, UPT, UPT, UR34, 0x80, URZ ;  /* 0x0000008022129890 */ /* 0x000fe2000fffe0ff */
[----:B------:R-:W-:Y:S01]  /*44d0*/  @P3 SHF.R.U32.HI R28, RZ, 0x10, R25 ;  /* 0x00000010ff1c3819 */ /* 0x000fe20000011619 */
[----:B------:R-:W-:Y:S01]  /*44e0*/  @!UP1 UIADD3 UR16, UPT, UPT, UR7, 0x4200, URZ ;  /* 0x0000420007109890 */ /* 0x000fe2000fffe0ff */
[----:B------:R-:W-:Y:S01]  /*44f0*/  VIADD R30, R30, 0x1 ;  /* 0x000000011e1e7836 */ /* 0x000fe20000000000 */
[----:B------:R-:W-:Y:S03]  /*4500*/  VOTEU.ALL UP1, P4 ;  /* 0x0000000000ff7886 */ /* 0x000fe60002020000 */
[----:B------:R-:W5:Y:S01]  /*4510*/  @!P1 LDC R0, c[0x0][0xb20] ;  /* 0x0002c800ff009b82 */ /* 0x000f620000000800 */
[----:B------:R-:W-:Y:S01]  /*4520*/  UMOV UR19, UR35 ;  /* 0x0000002300137c82 */ /* 0x000fe20008000000 */
[----:B------:R-:W-:Y:S01]  /*4530*/  IMAD.U32 R21, RZ, RZ, UR8 ;  /* 0x00000008ff157e24 */ /* 0x000fe2000f8e00ff */
[----:B------:R-:W-:Y:S05]  /*4540*/  UMOV UR20, UR36 ;  /* 0x0000002400147c82 */ /* 0x000fea0008000000 */
[----:B-1----:R-:W1:Y:S01]  /*4550*/  @!P1 LDC R3, c[0x0][0xb0c] ;  /* 0x0002c300ff039b82 */ /* 0x002e620000000800 */
[----:B------:R-:W-:Y:S01]  /*4560*/  IMAD.U32 R20, RZ, RZ, UR9 ;  /* 0x00000009ff147e24 */ /* 0x000fe2000f8e00ff */
[----:B------:R-:W-:Y:S01]  /*4570*/  UPRMT UR8, UR37, 0x654, UR17 ;  /* 0x0000065425087896 */ /* 0x000fe20008000011 */
[----:B------:R-:W-:Y:S03]  /*4580*/  @!P4 R2UR UR15, R21 ;  /* 0x00000000150fc2ca */ /* 0x000fe600000e0000 */
[----:B------:R-:W-:Y:S01]  /*4590*/  @!P4 R2UR UR14, R20 ;  /* 0x00000000140ec2ca */ /* 0x000fe200000e0000 */
[----:B------:R-:W-:Y:S11]  /*45a0*/  @!P4 IMAD.MOV.U32 R20, RZ, RZ, 0x2000 ;  /* 0x00002000ff14c424 */ /* 0x000ff600078e00ff */
[----:B------:R-:W-:Y:S01]  /*45b0*/  @!UPT UIADD3 URZ, UPT, UPT, URZ, URZ, URZ ;  /* 0x000000fffffff290 */ /* 0x000fe2000fffe0ff */
[----:B------:R1:W-:Y:S01]  /*45c0*/  @!UP1 UTMALDG.3D [UR16], [UR14], desc[UR10] ;  /* 0x00000a100e0095b4 */ /* 0x0003e20008011000 */
[----:B------:R1:W-:Y:S02]  /*45d0*/  @!P4 SYNCS.ARRIVE.TRANS64.RED.A0TR RZ, [UR7+0x80], R20 ;  /* 0x00008014ffffc9a7 */ /* 0x0003e40008300407 */
[----:B-1----:R-:W-:Y:S01]  /*45e0*/  @!P1 ISETP.NE.AND P2, PT, R3, 0x1, PT ;  /* 0x000000010300980c */ /* 0x002fe20003f45270 */
[C---:B--2---:R-:W-:Y:S01]  /*45f0*/  @!P1 IMAD.HI.U32 R14, R13.reuse, R14, RZ ;  /* 0x0000000e0d0e9227 */ /* 0x044fe200078e00ff */
[----:B---3--:R-:W-:Y:S03]  /*4600*/  @!P1 ISETP.NE.AND P0, PT, R10, 0x1, PT ;  /* 0x000000010a00980c */ /* 0x008fe60003f05270 */
[C---:B------:R-:W-:Y:S01]  /*4610*/  @!P1 IMAD.HI.U32 R11, R8.reuse, R11, RZ ;  /* 0x0000000b080b9227 */ /* 0x040fe200078e00ff */
[----:B------:R-:W-:Y:S04]  /*4620*/  @!P1 SHF.R.U32.HI R14, RZ, R15, R14 ;  /* 0x0000000fff0e9219 */ /* 0x000fe8000001160e */
[----:B-----5:R-:W-:Y:S01]  /*4630*/  @!P1 SHF.R.U32.HI R9, RZ, R0, R11 ;  /* 0x00000000ff099219 */ /* 0x020fe2000001160b */
[----:B------:R-:W-:Y:S01]  /*4640*/  SYNCS.ARRIVE.TRANS64.RED.A1T0 RZ, [UR8], RZ ;  /* 0x000000ffffff79a7 */ /* 0x000fe20008100408 */
[----:B------:R-:W-:Y:S02]  /*4650*/  @!P1 SEL R14, R13, R14, !P2 ;  /* 0x0000000e0d0e9207 */ /* 0x000fe40005000000 */
[----:B------:R-:W-:Y:S01]  /*4660*/  @!P1 SEL R9, R8, R9, !P0 ;  /* 0x0000000908099207 */ /* 0x000fe20004000000 */
[----:B------:R-:W1:Y:S04]  /*4670*/  SYNCS.PHASECHK.TRANS64.TRYWAIT P5, [UR7+0xa8], R12 ;  /* 0x0000a80cff0075a7 */ /* 0x000e6800080a1107 */
[----:B------:R-:W-:Y:S02]  /*4680*/  @!P1 IMAD.IADD R0, R9, 0x1, -R14 ;  /* 0x0000000109009824 */ /* 0x000fe400078e0a0e */
[----:B------:R-:W-:Y:S02]  /*4690*/  @!P1 IMAD.IADD R9, R14, 0x1, -R9 ;  /* 0x000000010e099824 */ /* 0x000fe400078e0a09 */
[----:B------:R-:W-:Y:S02]  /*46a0*/  @!P1 IMAD R13, R0, R3, R13 ;  /* 0x00000003000d9224 */ /* 0x000fe400078e020d */
[----:B------:R-:W-:Y:S01]  /*46b0*/  @!P1 IMAD R8, R9, R10, R8 ;  /* 0x0000000a09089224 */ /* 0x000fe200078e0208 */
[----:B-1----:R-:W-:Y:S06]  /*46c0*/  @!P5 BRA `(.L_x_78) ;  /* 0x0000007000b4d947 */ /* 0x002fec0003800000 */
.L_x_167:
[----:B-1----:R-:W-:Y:S01]  /*46d0*/  @!P4 IADD3 R3, P0, PT, R32, 0x580, RZ ;  /* 0x000005802003c810 */ /* 0x002fe20007f1e0ff */
[----:B------:R-:W-:Y:S01]  /*46e0*/  VOTEU.ALL UP1, P4 ;  /* 0x0000000000ff7886 */ /* 0x000fe20002020000 */
[----:B------:R-:W-:Y:S01]  /*46f0*/  UMOV UR18, 0x0 ;  /* 0x0000000000127882 */ /* 0x000fe20000000000 */
[----:B------:R-:W-:Y:S01]  /*4700*/  UMOV UR19, 0x10000000 ;  /* 0x1000000000137882 */ /* 0x000fe20000000000 */
[----:B------:R-:W-:Y:S01]  /*4710*/  @!P4 R2UR UR9, R3 ;  /* 0x000000000309c2ca */ /* 0x000fe200000e0000 */
[----:B------:R-:W-:Y:S01]  /*4720*/  @!P4 IMAD.X R0, RZ, RZ, R33, P0 ;  /* 0x000000ffff00c224 */ /* 0x000fe200000e0621 */
[----:B------:R-:W-:Y:S01]  /*4730*/  @!UP1 UIADD3 UR10, UPT, UPT, UR34, 0xc0, URZ ;  /* 0x000000c0220a9890 */ /* 0x000fe2000fffe0ff */
[----:B------:R-:W-:Y:S01]  /*4740*/  ISETP.NE.AND P0, PT, R30, 0x2, PT ;  /* 0x000000021e00780c */ /* 0x000fe20003f05270 */
[----:B------:R-:W-:Y:S01]  /*4750*/  UMOV UR11, UR35 ;  /* 0x00000023000b7c82 */ /* 0x000fe20008000000 */
[----:B------:R-:W-:Y:S01]  /*4760*/  UMOV UR12, UR36 ;  /* 0x00000024000c7c82 */ /* 0x000fe20008000000 */
[----:B------:R-:W-:Y:S01]  /*4770*/  @!P4 R2UR UR8, R0 ;  /* 0x000000000008c2ca */ /* 0x000fe200000e0000 */
[----:B------:R-:W-:Y:S01]  /*4780*/  IMAD.IADD R20, R8, 0x1, R147 ;  /* 0x0000000108147824 */ /* 0x000fe200078e0293 */
[----:B------:R-:W-:Y:S01]  /*4790*/  @P3 R2UR UR36, R28 ;  /* 0x000000001c2432ca */ /* 0x000fe200000e0000 */
[----:B------:R-:W-:Y:S01]  /*47a0*/  IMAD.IADD R21, R13, 0x1, R170 ;  /* 0x000000010d157824 */ /* 0x000fe200078e02aa */
[----:B------:R-:W-:Y:S02]  /*47b0*/  SEL R0, RZ, 0x1, P0 ;  /* 0x00000001ff007807 */ /* 0x000fe40000000000 */
[----:B------:R-:W-:Y:S01]  /*47c0*/  LOP3.LUT R31, R31, 0x1, RZ, 0x3c, !PT ;  /* 0x000000011f1f7812 */ /* 0x000fe200078e3cff */
[----:B------:R-:W-:Y:S01]  /*47d0*/  IMAD.U32 R10, RZ, RZ, UR9 ;  /* 0x00000009ff0a7e24 */ /* 0x000fe2000f8e00ff */
[----:B------:R-:W-:Y:S01]  /*47e0*/  @!UP1 UIADD3 UR9, UPT, UPT, UR7, 0x88, URZ ;  /* 0x0000008807099890 */ /* 0x000fe2000fffe0ff */
[----:B------:R-:W-:Y:S02]  /*47f0*/  LOP3.LUT R29, R29, R0, RZ, 0x3c, !PT ;  /* 0x000000001d1d7212 */ /* 0x000fe400078e3cff */
[----:B------:R-:W-:Y:S02]  /*4800*/  SEL R30, R30, RZ, P0 ;  /* 0x000000ff1e1e7207 */ /* 0x000fe40000000000 */
[----:B------:R-:W-:Y:S01]  /*4810*/  IMAD.U32 R11, RZ, RZ, UR8 ;  /* 0x00000008ff0b7e24 */ /* 0x000fe2000f8e00ff */
[----:B------:R-:W-:Y:S01]  /*4820*/  @!P4 R2UR UR14, R10 ;  /* 0x000000000a0ec2ca */ /* 0x000fe200000e0000 */
[----:B------:R-:W-:Y:S01]  /*4830*/  @!UP1 UIADD3 UR8, UPT, UPT, UR7, 0x6200, URZ ;  /* 0x0000620007089890 */ /* 0x000fe2000fffe0ff */
[----:B------:R-:W-:Y:S02]  /*4840*/  VOTEU.ALL UP1, P4 ;  /* 0x0000000000ff7886 */ /* 0x000fe40002020000 */
[----:B------:R-:W-:Y:S11]  /*4850*/  @!P4 R2UR UR15, R11 ;  /* 0x000000000b0fc2ca */ /* 0x000ff600000e0000 */
[----:B------:R-:W-:Y:S02]  /*4860*/  @!UPT UIADD3 URZ, UPT, UPT, URZ, URZ, URZ ;  /* 0x000000fffffff290 */ /* 0x000fe4000fffe0ff */
[----:B------:R2:W-:Y:S01]  /*4870*/  @!UP1 UTMALDG.3D [UR8], [UR14], desc[UR18] ;  /* 0x000012080e0095b4 */ /* 0x0005e20008011000 */
[----:B------:R2:W-:Y:S01]  /*4880*/  @!P4 SYNCS.ARRIVE.TRANS64.RED.A0TR RZ, [UR7+0x88], R23 ;  /* 0x00008817ffffc9a7 */ /* 0x0005e20008300407 */
[----:B------:R-:W-:Y:S01]  /*4890*/  UPLOP3.LUT UP1, UPT, UPT, UPT, UPT, 0x80, 0x8 ;  /* 0x000000000008789c */ /* 0x000fe20003f2f070 */
[----:B------:R-:W-:Y:S01]  /*48a0*/  SYNCS.ARRIVE.TRANS64.RED.A1T0 RZ, [UR13], RZ ;  /* 0x000000ffffff79a7 */ /* 0x000fe2000810040d */
[----:B------:R-:W-:Y:S09]  /*48b0*/  @P3 BRA `(.L_x_79) ;  /* 0xfffffff000943947 */ /* 0x000ff2000383ffff */
[----:B------:R-:W-:-:S04]  /*48c0*/  SHF.L.U32 R3, R31, 0x1f, RZ ;  /* 0x0000001f1f037819 */ /* 0x000fc800000006ff */
[----:B------:R-:W1:Y:S02]  /*48d0*/  SYNCS.PHASECHK.TRANS64.TRYWAIT P0, [UR7+0x90], R3 ;  /* 0x00009003ff0075a7 */ /* 0x000e640008001107 */
[----:B-1----:R-:W-:Y:S05]  /*48e0*/  @!P0 BRA `(.L_x_80) ;  /* 0x0000007000448947 */ /* 0x002fea0003800000 */
.L_x_169:
[----:B------:R-:W3:Y:S02]  /*48f0*/  SYNCS.PHASECHK.TRANS64.TRYWAIT P0, [UR7+0x98], R3 ;  /* 0x00009803ff0075a7 */ /* 0x000ee40008001107 */
[----:B---3--:R-:W-:Y:S05]  /*4900*/  @!P0 BRA `(.L_x_81) ;  /* 0x0000007000548947 */ /* 0x008fea0003800000 */
.L_x_171:
[----:B------:R-:W3:Y:S02]  /*4910*/  SYNCS.PHASECHK.TRANS64.TRYWAIT P0, [UR7+0xa0], R3 ;  /* 0x0000a003ff0075a7 */ /* 0x000ee40008001107 */
[----:B---3--:R-:W-:Y:S05]  /*4920*/  @!P0 BRA `(.L_x_82) ;  /* 0x0000007000648947 */ /* 0x008fea0003800000 */
.L_x_173:
[----:B-1----:R-:W-:-:S07]  /*4930*/  MOV R0, UR7 ;  /* 0x0000000700007c02 */ /* 0x002fce0008000f00 */
.L_x_83:
[----:B-1----:R-:W-:-:S04]  /*4940*/  SHF.L.U32 R3, R31, 0x1f, RZ ;  /* 0x0000001f1f037819 */ /* 0x002fc800000006ff */
[----:B------:R1:W3:Y:S03]  /*4950*/  SYNCS.PHASECHK.TRANS64.TRYWAIT P0, [R0+URZ+0xa8], R3 ;  /* 0x0000a803000075a7 */ /* 0x0002e600080011ff */
[----:B---3--:R-:W-:Y:S05]  /*4960*/  @!P0 NANOSLEEP.SYNCS 0x989680 ;  /* 0x009896800000895d */ /* 0x008fea0003900000 */
[----:B------:R-:W3:Y:S02]  /*4970*/  @!P0 SYNCS.PHASECHK.TRANS64 P0, [R0+URZ+0xa8], R3 ;  /* 0x0000a803000085a7 */ /* 0x000ee400080010ff */
[----:B--23--:R-:W-:Y:S05]  /*4980*/  @P0 EXIT ;  /* 0x000000000000094d */ /* 0x00cfea0003800000 */
[----:B------:R-:W-:Y:S05]  /*4990*/  BRA `(.L_x_83) ;  /* 0xfffffffc00e87947 */ /* 0x000fea000383ffff */
.L_x_68:
[----:B------:R-:W-:-:S06]  /*49a0*/  UISETP.GE.AND UP1, UPT, UR8, 0x4, UPT ;  /* 0x000000040800788c */ /* 0x000fcc000bf26270 */
[----:B------:R-:W-:-:S13]  /*49b0*/  PLOP3.LUT P0, PT, PT, PT, UP1, 0x80, 0x8 ;  /* 0x000000000008781c */ /* 0x000fda0003f0f018 */
[----:B------:R-:W-:Y:S05]  /*49c0*/  @!P0 EXIT ;  /* 0x000000000000894d */ /* 0x000fea0003800000 */
[----:B------:R-:W-:Y:S01]  /*49d0*/  BAR.SYNC.DEFER_BLOCKING 0x6, 0xa0 ;  /* 0x0182800000007b1d */ /* 0x000fe20000010000 */
[C---:B------:R-:W-:Y:S01]  /*49e0*/  IMAD.SHL.U32 R3, R185.reuse, 0x40, RZ ;  /* 0x00000040b9037824 */ /* 0x040fe200078e00ff */
[C---:B------:R-:W-:Y:S01]  /*49f0*/  LOP3.LUT R189, R185.reuse, 0x60, RZ, 0xc0, !PT ;  /* 0x00000060b9bd7812 */ /* 0x040fe200078ec0ff */
[C---:B------:R-:W-:Y:S01]  /*4a00*/  IMAD.SHL.U32 R172, R185.reuse, 0x8, RZ ;  /* 0x00000008b9ac7824 */ /* 0x040fe200078e00ff */
[C---:B------:R-:W-:Y:S01]  /*4a10*/  LOP3.LUT R187, R185.reuse, 0x2, RZ, 0xc0, !PT ;  /* 0x00000002b9bb7812 */ /* 0x040fe200078ec0ff */
[----:B------:R-:W-:Y:S01]  /*4a20*/  IMAD.U32 R79, R185, 0x10000, RZ ;  /* 0x00010000b94f7824 */ /* 0x000fe200078e00ff */
[----:B------:R-:W-:Y:S02]  /*4a30*/  UMOV UR49, 0x400 ;  /* 0x0000040000317882 */ /* 0x000fe40000000000 */
[----:B------:R-:W1:Y:S01]  /*4a40*/  LDC R177, c[0x0][0x370] ;  /* 0x0000dc00ffb17b82 */ /* 0x000e620000000800 */
[----:B------:R-:W-:Y:S01]  /*4a50*/  ULEA UR49, UR37, UR49, 0x18 ;  /* 0x0000003125317291 */ /* 0x000fe2000f8ec0ff */
[----:B------:R-:W-:Y:S01]  /*4a60*/  LOP3.LUT R5, R3, 0x180, RZ, 0xc0, !PT ;  /* 0x0000018003057812 */ /* 0x000fe200078ec0ff */
[----:B------:R-:W-:Y:S01]  /*4a70*/  HFMA2 R191, -RZ, RZ, 0, 0 ;  /* 0x00000000ffbf7431 */ /* 0x000fe200000001ff */
[----:B------:R-:W-:Y:S01]  /*4a80*/  LOP3.LUT R79, R79, 0x600000, RZ, 0xc0, !PT ;  /* 0x006000004f4f7812 */ /* 0x000fe200078ec0ff */
[----:B------:R-:W-:Y:S01]  /*4a90*/  UIADD3 UR4, UPT, UPT, UR49, 0x8200, URZ ;  /* 0x0000820031047890 */ /* 0x000fe2000fffe0ff */
[----:B------:R-:W-:Y:S01]  /*4aa0*/  LOP3.LUT R172, R5, 0x30, R172, 0xf8, !PT ;  /* 0x0000003005ac7812 */ /* 0x000fe200078ef8ac */
[----:B------:R-:W-:Y:S01]  /*4ab0*/  IMAD.MOV.U32 R76, RZ, RZ, RZ ;  /* 0x000000ffff4c7224 */ /* 0x000fe200078e00ff */
[----:B------:R-:W2:Y:S01]  /*4ac0*/  LDC R74, c[0x0][0xb0c] ;  /* 0x0002c300ff4a7b82 */ /* 0x000ea20000000800 */
[----:B------:R-:W-:-:S02]  /*4ad0*/  LOP3.LUT R185, R185, 0x4, RZ, 0xc0, !PT ;  /* 0x00000004b9b97812 */ /* 0x000fc400078ec0ff */
[----:B------:R-:W-:Y:S02]  /*4ae0*/  CS2R R182, SRZ ;  /* 0x0000000000b67805 */ /* 0x000fe4000001ff00 */
[----:B------:R-:W-:Y:S02]  /*4af0*/  LOP3.LUT R172, R172, 0x1e40, R3, 0xf8, !PT ;  /* 0x00001e40acac7812 */ /* 0x000fe400078ef803 */
[----:B------:R-:W-:Y:S02]  /*4b00*/  CS2R R180, SRZ ;  /* 0x0000000000b47805 */ /* 0x000fe4000001ff00 */
[----:B------:R-:W-:Y:S01]  /*4b10*/  IADD3 R184, PT, PT, -R185, 0x2, RZ ;  /* 0x00000002b9b87810 */ /* 0x000fe20007ffe1ff */
[----:B------:R-:W-:Y:S01]  /*4b20*/  IMAD.MOV R176, RZ, RZ, -R187 ;  /* 0x000000ffffb07224 */ /* 0x000fe200078e0abb */
[----:B------:R-:W-:Y:S01]  /*4b30*/  MOV R188, UR4 ;  /* 0x0000000400bc7c02 */ /* 0x000fe20008000f00 */
[----:B------:R-:W4:Y:S01]  /*4b40*/  LDC R174, c[0x0][0xb20] ;  /* 0x0002c800ffae7b82 */ /* 0x000f220000000800 */
[----:B------:R-:W3:Y:S01]  /*4b50*/  LDS R0, [UR49+0x150] ;  /* 0x00015031ff007984 */ /* 0x000ee20008000800 */
[----:B------:R-:W-:Y:S01]  /*4b60*/  VIADD R186, R172, UR49 ;  /* 0x00000031acba7c36 */ /* 0x000fe20008000000 */
[----:B------:R-:W1:Y:S01]  /*4b70*/  LDCU.64 UR52, c[0x0][0x348] ;  /* 0x00006900ff3477ac */ /* 0x000e620008000a00 */
[----:B------:R-:W-:-:S02]  /*4b80*/  IMAD.MOV R175, RZ, RZ, -R185 ;  /* 0x000000ffffaf7224 */ /* 0x000fc400078e0ab9 */
[----:B------:R-:W-:Y:S01]  /*4b90*/  VIADD R186, R186, 0x200 ;  /* 0x00000200baba7836 */ /* 0x000fe20000000000 */
[----:B------:R-:W1:Y:S01]  /*4ba0*/  LDCU.64 UR38, c[0x0][0x888] ;  /* 0x00011100ff2677ac */ /* 0x000e620008000a00 */
[----:B------:R-:W1:Y:S01]  /*4bb0*/  LDC R73, c[0x0][0xb30] ;  /* 0x0002cc00ff497b82 */ /* 0x000e620000000800 */
[----:B------:R-:W1:Y:S01]  /*4bc0*/  LDCU.64 UR44, c[0x0][0x890] ;  /* 0x00011200ff2c77ac */ /* 0x000e620008000a00 */
[----:B------:R-:W-:-:S06]  /*4bd0*/  UIADD3 UR48, UPT, UPT, UR49, 0x200, URZ ;  /* 0x0000020031307890 */ /* 0x000fcc000fffe0ff */
[----:B------:R-:W1:Y:S08]  /*4be0*/  LDC.64 R168, c[0x0][0xb10] ;  /* 0x0002c400ffa87b82 */ /* 0x000e700000000a00 */
[----:B------:R-:W1:Y:S08]  /*4bf0*/  LDC.64 R70, c[0x0][0xb18] ;  /* 0x0002c600ff467b82 */ /* 0x000e700000000a00 */
[----:B------:R-:W1:Y:S08]  /*4c00*/  LDC.64 R68, c[0x0][0xb28] ;  /* 0x0002ca00ff447b82 */ /* 0x000e700000000a00 */
[----:B------:R-:W1:Y:S01]  /*4c10*/  LDC.64 R166, c[0x0][0x8b0] ;  /* 0x00022c00ffa67b82 */ /* 0x000e620000000a00 */
[----:B---3--:R-:W-:-:S07]  /*4c20*/  IMAD.IADD R79, R0, 0x1, R79 ;  /* 0x00000001004f7824 */ /* 0x008fce00078e024f */
[----:B------:R-:W3:Y:S08]  /*4c30*/  LDC.64 R164, c[0x0][0x8a8] ;  /* 0x00022a00ffa47b82 */ /* 0x000ef00000000a00 */
[----:B--2-4-:R-:W1:Y:S02]  /*4c40*/  LDC R178, c[0x0][0x374] ;  /* 0x0000dd00ffb27b82 */ /* 0x014e640000000800 */
.L_x_128:
[C---:B------:R-:W-:Y:S02]  /*4c50*/  LEA R0, R191.reuse, UR49, 0x3 ;  /* 0x00000031bf007c11 */ /* 0x040fe4000f8e18ff */
[----:B------:R-:W-:Y:S02]  /*4c60*/  SHF.L.U32 R3, R182, 0x1f, RZ ;  /* 0x0000001fb6037819 */ /* 0x000fe400000006ff */
[----:B------:R-:W-:Y:S02]  /*4c70*/  LEA R16, R191, UR49, 0x4 ;  /* 0x00000031bf107c11 */ /* 0x000fe4000f8e20ff */
[----:B------:R-:W2:Y:S02]  /*4c80*/  SYNCS.PHASECHK.TRANS64.TRYWAIT P0, [R0+URZ+0xc0], R3 ;  /* 0x0000c003000075a7 */ /* 0x000ea400080011ff */
[----:B-12---:R-:W-:Y:S05]  /*4c90*/  @!P0 BRA `(.L_x_84) ;  /* 0x0000006c00a08947 */ /* 0x006fea0003800000 */
.L_x_174:
[----:B------:R-:W4:Y:S01]  /*4ca0*/  LDC.64 R12, c[0x0][0xb10] ;  /* 0x0002c400ff0c7b82 */ /* 0x000f220000000a00 */
[----:B------:R-:W3:Y:S01]  /*4cb0*/  LDS.128 R16, [R16+0x130] ;  /* 0x0001300010107984 */ /* 0x000ee20000000c00 */
[----:B-1----:R-:W-:Y:S01]  /*4cc0*/  ISETP.NE.AND P1, PT, R73, 0x1, PT ;  /* 0x000000014900780c */ /* 0x002fe20003f25270 */
[----:B--2---:R-:W-:Y:S01]  /*4cd0*/  VIADD R0, R0, 0xd0 ;  /* 0x000000d000007836 */ /* 0x004fe20000000000 */
[----:B------:R-:W-:Y:S04]  /*4ce0*/  ISETP.GE.AND P0, PT, R72, 0x1, PT ;  /* 0x000000014800780c */ /* 0x000fe80003f06270 */
[----:B------:R-:W1:Y:S01]  /*4cf0*/  LDC.64 R10, c[0x0][0xb18] ;  /* 0x0002c600ff0a7b82 */ /* 0x000e620000000a00 */
[----:B------:R-:W-:Y:S01]  /*4d00*/  PRMT R0, RZ, 0x654, R0 ;  /* 0x00000654ff007816 */ /* 0x000fe20000000000 */
[----:B------:R-:W-:Y:S01]  /*4d10*/  @!PT LDS RZ, [RZ] ;  /* 0x00000000fffff984 */ /* 0x000fe20000000800 */
[----:B------:R-:W-:Y:S01]  /*4d20*/  @!PT LDS RZ, [RZ] ;  /* 0x00000000fffff984 */ /* 0x000fe20000000800 */
[----:B------:R-:W-:Y:S01]  /*4d30*/  @!PT LDS RZ, [RZ] ;  /* 0x00000000fffff984 */ /* 0x000fe20000000800 */
[----:B------:R-:W-:Y:S01]  /*4d40*/  @!PT LDS RZ, [RZ] ;  /* 0x00000000fffff984 */ /* 0x000fe20000000800 */
[----:B------:R2:W-:Y:S06]  /*4d50*/  MEMBAR.ALL.CTA ;  /* 0x0000000000007992 */ /* 0x0005ec0000008000 */
[----:B--2---:R-:W2:Y:S01]  /*4d60*/  FENCE.VIEW.ASYNC.S ;  /* 0x00000000000073c6 */ /* 0x004ea20000000000 */
[----:B------:R-:W1:Y:S08]  /*4d70*/  @!P1 LDC R14, c[0x0][0xb20] ;  /* 0x0002c800ff0e9b82 */ /* 0x000e700000000800 */
[----:B------:R-:W1:Y:S01]  /*4d80*/  @!P1 LDC R9, c[0x0][0xb0c] ;  /* 0x0002c300ff099b82 */ /* 0x000e620000000800 */
[----:B--2---:R2:W-:Y:S01]  /*4d90*/  SYNCS.ARRIVE.TRANS64.RED.A1T0 RZ, [R0+URZ], RZ ;  /* 0x000000ff00ff79a7 */ /* 0x0045e200081004ff */
[----:B---3--:R-:W-:Y:S04]  /*4da0*/  LOP3.LUT P4, RZ, R18, 0x1, RZ, 0xc0, !PT ;  /* 0x0000000112ff7812 */ /* 0x008fe8000788c0ff */
[----:B------:R-:W-:Y:S09]  /*4db0*/  P2R R190, PR, RZ, 0x10 ;  /* 0x00000010ffbe7803 */ /* 0x000ff20000000000 */
[----:B------:R-:W-:Y:S02]  /*4dc0*/  @P4 MOV R77, R16 ;  /* 0x00000010004d4202 */ /* 0x000fe40000000f00 */
[----:B------:R-:W-:Y:S01]  /*4dd0*/  @P4 LOP3.LUT R75, R17, 0xffff, RZ, 0xc0, !PT ;  /* 0x0000ffff114b4812 */ /* 0x000fe200078ec0ff */
[----:B--2-4-:R-:W-:Y:S06]  /*4de0*/  @!P0 BRA `(.L_x_85) ;  /* 0x0000000000a48947 */ /* 0x014fec0003800000 */
[----:B------:R-:W-:Y:S01]  /*4df0*/  IMAD.HI.U32 R23, R178, R71, RZ ;  /* 0x00000047b2177227 */ /* 0x000fe200078e00ff */
[----:B------:R-:W-:Y:S02]  /*4e00*/  ISETP.NE.AND P0, PT, R70, 0x1, PT ;  /* 0x000000014600780c */ /* 0x000fe40003f05270 */
[----:B------:R-:W-:Y:S01]  /*4e10*/  ISETP.NE.AND P2, PT, R72, 0x1, PT ;  /* 0x000000014800780c */ /* 0x000fe20003f45270 */
[----:B------:R-:W-:Y:S01]  /*4e20*/  IMAD.HI.U32 R22, R177, R168, RZ ;  /* 0x000000a8b1167227 */ /* 0x000fe200078e00ff */
[----:B------:R-:W-:Y:S02]  /*4e30*/  SHF.R.U32.HI R23, RZ, R174, R23 ;  /* 0x000000aeff177219 */ /* 0x000fe40000011617 */
[----:B------:R-:W-:Y:S01]  /*4e40*/  ISETP.NE.AND P3, PT, R74, 0x1, PT ;  /* 0x000000014a00780c */ /* 0x000fe20003f65270 */
[----:B------:R-:W-:Y:S01]  /*4e50*/  IMAD.HI.U32 R26, R77, R168, RZ ;  /* 0x000000a84d1a7227 */ /* 0x000fe200078e00ff */
[----:B------:R-:W-:Y:S02]  /*4e60*/  SHF.R.U32.HI R22, RZ, R169, R22 ;  /* 0x000000a9ff167219 */ /* 0x000fe40000011616 */
[----:B------:R-:W-:Y:S01]  /*4e70*/  SEL R3, R178, R23, !P0 ;  /* 0x00000017b2037207 */ /* 0x000fe20004000000 */
[----:B------:R-:W-:Y:S01]  /*4e80*/  IMAD.HI.U32 R23, R75, R71, RZ ;  /* 0x000000474b177227 */ /* 0x000fe200078e00ff */
[----:B------:R-:W-:Y:S02]  /*4e90*/  SEL R7, R177, R22, !P3 ;  /* 0x00000016b1077207 */ /* 0x000fe40005800000 */
[----:B------:R-:W-:Y:S01]  /*4ea0*/  SHF.R.U32.HI R26, RZ, R169, R26 ;  /* 0x000000a9ff1a7219 */ /* 0x000fe2000001161a */
[-C--:B------:R-:W-:Y:S04]  /*4eb0*/  IMAD.HI.U32 R22, R3, R68.reuse, RZ ;  /* 0x0000004403167227 */ /* 0x080fe800078e00ff */
[----:B------:R-:W-:Y:S01]  /*4ec0*/  IMAD.HI.U32 R24, R7, R68, RZ ;  /* 0x0000004407187227 */ /* 0x000fe200078e00ff */
[-C--:B------:R-:W-:Y:S02]  /*4ed0*/  @P2 SHF.R.U32.HI R3, RZ, R69.reuse, R22 ;  /* 0x00000045ff032219 */ /* 0x080fe40000011616 */
[----:B------:R-:W-:Y:S02]  /*4ee0*/  SHF.R.U32.HI R22, RZ, R174, R23 ;  /* 0x000000aeff167219 */ /* 0x000fe40000011617 */
[----:B------:R-:W-:Y:S01]  /*4ef0*/  @P2 SHF.R.U32.HI R7, RZ, R69, R24 ;  /* 0x00000045ff072219 */ /* 0x000fe20000011618 */
[C---:B------:R-:W-:Y:S01]  /*4f00*/  IMAD R2, R72.reuse, R3, RZ ;  /* 0x0000000348027224 */ /* 0x040fe200078e02ff */
[----:B------:R-:W-:Y:S02]  /*4f10*/  SEL R5, R75, R22, !P0 ;  /* 0x000000164b057207 */ /* 0x000fe40004000000 */
[----:B------:R-:W-:Y:S01]  /*4f20*/  SEL R3, R77, R26, !P3 ;  /* 0x0000001a4d037207 */ /* 0x000fe20005800000 */
[----:B------:R-:W-:Y:S01]  /*4f30*/  IMAD R4, R72, R7, RZ ;  /* 0x0000000748047224 */ /* 0x000fe200078e02ff */
[C---:B------:R-:W-:Y:S01]  /*4f40*/  ISETP.GE.AND P0, PT, R5.reuse, R2, PT ;  /* 0x000000020500720c */ /* 0x040fe20003f06270 */
[----:B------:R-:W-:Y:S03]  /*4f50*/  IMAD.HI.U32 R6, R5, R68, RZ ;  /* 0x0000004405067227 */ /* 0x000fe600078e00ff */
[----:B------:R-:W-:Y:S01]  /*4f60*/  ISETP.GE.OR P0, PT, R3, R4, P0 ;  /* 0x000000040300720c */ /* 0x000fe20000706670 */
[----:B------:R-:W-:Y:S01]  /*4f70*/  IMAD.MOV R4, RZ, RZ, -R3 ;  /* 0x000000ffff047224 */ /* 0x000fe200078e0a03 */
[-C--:B------:R-:W-:Y:S03]  /*4f80*/  SHF.R.U32.HI R6, RZ, R69.reuse, R6 ;  /* 0x00000045ff067219 */ /* 0x080fe60000011606 */
[----:B------:R-:W-:Y:S01]  /*4f90*/  IMAD R77, R74, R4, R77 ;  /* 0x000000044a4d7224 */ /* 0x000fe200078e024d */
[----:B------:R-:W-:Y:S05]  /*4fa0*/  SEL R15, R5, R6, !P2 ;  /* 0x00000006050f7207 */ /* 0x000fea0005000000 */
[----:B------:R-:W-:Y:S02]  /*4fb0*/  IMAD.MOV R6, RZ, RZ, -R15 ;  /* 0x000000ffff067224 */ /* 0x000fe400078e0a0f */
[C---:B------:R-:W-:Y:S04]  /*4fc0*/  @!P0 IMAD.HI.U32 R2, R3.reuse, R68, RZ ;  /* 0x0000004403028227 */ /* 0x040fe800078e00ff */
[----:B------:R-:W-:Y:S01]  /*4fd0*/  IMAD R6, R72, R6, R5 ;  /* 0x0000000648067224 */ /* 0x000fe200078e0205 */
[----:B------:R-:W-:Y:S04]  /*4fe0*/  @!P0 SHF.R.U32.HI R2, RZ, R69, R2 ;  /* 0x00000045ff028219 */ /* 0x000fe80000011602 */
[----:B------:R-:W-:Y:S02]  /*4ff0*/  @!P0 SEL R0, R3, R2, !P2 ;  /* 0x0000000203008207 */ /* 0x000fe40005000000 */
[----:B------:R-:W-:Y:S02]  /*5000*/  IADD3 R2, PT, PT, -R5, RZ, RZ ;  /* 0x000000ff05027210 */ /* 0x000fe40007ffe1ff */
[----:B------:R-:W-:Y:S01]  /*5010*/  @!P0 IADD3 R8, PT, PT, R15, -R0, RZ ;  /* 0x800000000f088210 */ /* 0x000fe20007ffe0ff */
[----:B------:R-:W-:Y:S02]  /*5020*/  @!P0 IMAD R0, R7, R6, R0 ;  /* 0x0000000607008224 */ /* 0x000fe400078e0200 */
[----:B------:R-:W-:Y:S02]  /*5030*/  IMAD R75, R70, R2, R75 ;  /* 0x00000002464b7224 */ /* 0x000fe400078e024b */
[----:B------:R-:W-:Y:S02]  /*5040*/  @!P0 IMAD R5, R8, R72, R3 ;  /* 0x0000004808058224 */ /* 0x000fe400078e0203 */
[----:B------:R-:W-:Y:S04]  /*5050*/  @!P0 IMAD.MOV.U32 R3, RZ, RZ, R0 ;  /* 0x000000ffff038224 */ /* 0x000fe800078e0000 */
[----:B------:R-:W-:Y:S02]  /*5060*/  IMAD R77, R3, R74, R77 ;  /* 0x0000004a034d7224 */ /* 0x000fe400078e024d */
[----:B------:R-:W-:Y:S07]  /*5070*/  IMAD R75, R5, R70, R75 ;  /* 0x00000046054b7224 */ /* 0x000fee00078e024b */
.L_x_85:
[----:B-1----:R-:W-:Y:S01]  /*5080*/  @!P1 ISETP.NE.AND P0, PT, R10, 0x1, PT ;  /* 0x000000010a00980c */ /* 0x002fe20003f05270 */
[----:B------:R-:W-:Y:S01]  /*5090*/  @!P1 IMAD.HI.U32 R0, R77, R12, RZ ;  /* 0x0000000c4d009227 */ /* 0x000fe200078e00ff */
[----:B------:R-:W-:Y:S01]  /*50a0*/  @!P1 ISETP.NE.AND P2, PT, R9, 0x1, PT ;  /* 0x000000010900980c */ /* 0x000fe20003f45270 */
[----:B------:R-:W-:Y:S01]  /*50b0*/  ULOP3.LUT UP0, URZ, UR48, 0x1b0, URZ, 0xc0, !UPT ;  /* 0x000001b030ff7892 */ /* 0x000fe2000f80c0ff */
[----:B------:R-:W-:Y:S01]  /*50c0*/  R2UR UR42, R21 ;  /* 0x00000000152a72ca */ /* 0x000fe200000e0000 */
[----:B------:R-:W-:Y:S01]  /*50d0*/  @!P1 IMAD.HI.U32 R3, R75, R11, RZ ;  /* 0x0000000b4b039227 */ /* 0x000fe200078e00ff */
[----:B------:R-:W-:Y:S02]  /*50e0*/  @!P1 SHF.R.U32.HI R0, RZ, R13, R0 ;  /* 0x0000000dff009219 */ /* 0x000fe40000011600 */
[----:B------:R-:W-:Y:S01]  /*50f0*/  R2UR UR41, R20 ;  /* 0x00000000142972ca */ /* 0x000fe200000e0000 */
[----:B------:R-:W-:Y:S01]  /*5100*/  VIADD R191, R191, 0x1 ;  /* 0x00000001bfbf7836 */ /* 0x000fe20000000000 */
[----:B------:R-:W-:Y:S02]  /*5110*/  @!P1 SHF.R.U32.HI R2, RZ, R14, R3 ;  /* 0x0000000eff029219 */ /* 0x000fe40000011603 */
[----:B------:R-:W-:Y:S02]  /*5120*/  @!P1 SEL R3, R77, R0, !P2 ;  /* 0x000000004d039207 */ /* 0x000fe40005000000 */
[----:B------:R-:W-:Y:S02]  /*5130*/  @!P1 SEL R2, R75, R2, !P0 ;  /* 0x000000024b029207 */ /* 0x000fe40004000000 */
[----:B------:R-:W-:Y:S01]  /*5140*/  @P4 SHF.R.U32.HI R179, RZ, 0x10, R17 ;  /* 0x00000010ffb34819 */ /* 0x000fe20000011611 */
[----:B------:R-:W-:Y:S02]  /*5150*/  USHF.L.U32 UR42, UR42, 0x7, URZ ;  /* 0x000000072a2a7899 */ /* 0x000fe400080006ff */
[----:B------:R-:W-:Y:S02]  /*5160*/  @!P1 IMAD.IADD R0, R2, 0x1, -R3 ;  /* 0x0000000102009824 */ /* 0x000fe400078e0a03 */
[----:B------:R-:W-:Y:S01]  /*5170*/  @!P1 IMAD.IADD R2, R3, 0x1, -R2 ;  /* 0x0000000103029824 */ /* 0x000fe200078e0a02 */
[----:B------:R-:W-:Y:S01]  /*5180*/  USHF.L.U32 UR41, UR41, 0x8, URZ ;  /* 0x0000000829297899 */ /* 0x000fe200080006ff */
[----:B------:R-:W-:Y:S02]  /*5190*/  @!P1 IMAD R77, R0, R9, R77 ;  /* 0x00000009004d9224 */ /* 0x000fe400078e024d */
[----:B------:R-:W-:Y:S01]  /*51a0*/  @!P1 IMAD R75, R2, R10, R75 ;  /* 0x0000000a024b9224 */ /* 0x000fe200078e024b */
[----:B------:R-:W-:Y:S08]  /*51b0*/  BRA.U !UP0, `(.L_x_86) ;  /* 0x0000000108407547 */ /* 0x000ff0000b800000 */
[----:B------:R-:W1:Y:S01]  /*51c0*/  LDCU.64 UR8, c[0x4][0x88] ;  /* 0x01001100ff0877ac */ /* 0x000e620008000a00 */
[----:B------:R-:W-:Y:S01]  /*51d0*/  MOV R3, 0x0 ;  /* 0x0000000000037802 */ /* 0x000fe20000000f00 */
[----:B------:R-:W-:Y:S02]  /*51e0*/  HFMA2 R12, -RZ, RZ, 0, 5.9604644775390625e-08 ;  /* 0x00000001ff0c7431 */ /* 0x000fe400000001ff */
[----:B------:R-:W-:Y:S02]  /*51f0*/  IMAD.MOV.U32 R8, RZ, RZ, 0x70 ;  /* 0x00000070ff087424 */ /* 0x000fe400078e00ff */
[----:B------:R-:W-:Y:S01]  /*5200*/  IMAD.MOV.U32 R13, RZ, RZ, RZ ;  /* 0x000000ffff0d7224 */ /* 0x000fe200078e00ff */
[----:B------:R-:W2:Y:S01]  /*5210*/  LDCU.64 UR6, c[0x4][0x90] ;  /* 0x01001200ff0677ac */ /* 0x000ea20008000a00 */
[----:B------:R-:W3:Y:S01]  /*5220*/  LDC.64 R2, c[0x4][R3] ;  /* 0x0100000003027b82 */ /* 0x000ee20000000a00 */
[----:B------:R-:W4:Y:S01]  /*5230*/  LDCU.64 UR4, c[0x4][0x8] ;  /* 0x01000100ff0477ac */ /* 0x000f220008000a00 */
[----:B-1----:R-:W-:Y:S01]  /*5240*/  MOV R5, UR9 ;  /* 0x0000000900057c02 */ /* 0x002fe20008000f00 */
[----:B------:R-:W-:Y:S01]  /*5250*/  IMAD.U32 R4, RZ, RZ, UR8 ;  /* 0x00000008ff047e24 */ /* 0x000fe2000f8e00ff */
[----:B--2---:R-:W-:Y:S01]  /*5260*/  MOV R7, UR7 ;  /* 0x0000000700077c02 */ /* 0x004fe20008000f00 */
[----:B------:R-:W-:Y:S01]  /*5270*/  IMAD.U32 R6, RZ, RZ, UR6 ;  /* 0x00000006ff067e24 */ /* 0x000fe2000f8e00ff */
[----:B----4-:R-:W-:Y:S01]  /*5280*/  MOV R11, UR5 ;  /* 0x00000005000b7c02 */ /* 0x010fe20008000f00 */
[----:B------:R-:W-:Y:S02]  /*5290*/  IMAD.U32 R10, RZ, RZ, UR4 ;  /* 0x00000004ff0a7e24 */ /* 0x000fe4000f8e00ff */
[----:B------:R-:W-:Y:S07]  /*52a0*/  LEPC R20, `(.L_x_86) ;  /* 0x000000001014794e */ /* 0x000fee0000000000 */
[----:B---3-5:R-:W-:Y:S05]  /*52b0*/  CALL.ABS.NOINC R2 ;  /* 0x0000000002007343 */ /* 0x028fea0003c00000 */
.L_x_86:
[----:B------:R-:W-:Y:S01]  /*52c0*/  LOP3.LUT P0, RZ, R188, 0x1b0, RZ, 0xc0, !PT ;  /* 0x000001b0bcff7812 */ /* 0x000fe2000780c0ff */
[----:B------:R-:W-:Y:S11]  /*52d0*/  BSSY.RECONVERGENT B6, `(.L_x_87) ;  /* 0x0000013000067945 */ /* 0x000ff60003800200 */
[----:B------:R-:W-:Y:S01]  /*52e0*/  @!UPT UIADD3 URZ, UPT, UPT, URZ, URZ, URZ ;  /* 0x000000fffffff290 */ /* 0x000fe2000fffe0ff */
[----:B------:R-:W-:Y:S05]  /*52f0*/  @!P0 BRA `(.L_x_88) ;  /* 0x0000000000408947 */ /* 0x000fea0003800000 */
        /* <DEDUP_REMOVED lines=16> */
.L_x_88:
[----:B------:R-:W-:Y:S05]  /*5400*/  BSYNC.RECONVERGENT B6 ;  /* 0x0000000000067941 */ /* 0x000fea0003800200 */
.L_x_87:
[----:B------:R-:W-:Y:S01]  /*5410*/  ISETP.NE.U32.AND P4, PT, R166, RZ, PT ;  /* 0x000000ffa600720c */ /* 0x000fe20003f85070 */
[----:B------:R-:W-:Y:S01]  /*5420*/  UISETP.NE.AND UP2, UPT, UR50, URZ, UPT ;  /* 0x000000ff3200728c */ /* 0x000fe2000bf45270 */
[----:B------:R-:W-:Y:S01]  /*5430*/  ISETP.NE.U32.AND P2, PT, RZ, UR38, PT ;  /* 0x00000026ff007c0c */ /* 0x000fe2000bf45070 */
[----:B------:R-:W-:Y:S01]  /*5440*/  UISETP.NE.U32.AND UP1, UPT, UR44, URZ, UPT ;  /* 0x000000ff2c00728c */ /* 0x000fe2000bf25070 */
[----:B------:R-:W-:Y:S01]  /*5450*/  ISETP.NE.AND.EX P4, PT, R167, RZ, PT, P4 ;  /* 0x000000ffa700720c */ /* 0x000fe20003f85340 */
[----:B------:R-:W-:Y:S01]  /*5460*/  UPLOP3.LUT UP0, UPT, UPT, UPT, UPT, 0x40, 0x4 ;  /* 0x000000000004789c */ /* 0x000fe20003f0e870 */
[----:B------:R-:W-:Y:S01]  /*5470*/  ISETP.NE.AND.EX P2, PT, RZ, UR39, PT, P2 ;  /* 0x00000027ff007c0c */ /* 0x000fe2000bf45320 */
[----:B------:R-:W-:Y:S01]  /*5480*/  UISETP.NE.AND.EX UP1, UPT, UR45, URZ, UPT, UP1 ;  /* 0x000000ff2d00728c */ /* 0x000fe2000bf25310 */
[----:B------:R-:W-:Y:S04]  /*5490*/  PLOP3.LUT P1, PT, PT, PT, UP2, 0x80, 0x8 ;  /* 0x000000000008781c */ /* 0x000fe80003f2f028 */
[----:B------:R-:W-:Y:S06]  /*54a0*/  @UP2 UPLOP3.LUT UP0, UPT, UPT, UPT, UP1, 0x80, 0x8 ;  /* 0x000000000008289c */ /* 0x000fec0003f0f010 */
[----:B------:R-:W-:Y:S01]  /*54b0*/  PLOP3.LUT P0, PT, PT, PT, UP0, 0x80, 0x8 ;  /* 0x000000000008781c */ /* 0x000fe20003f0f008 */
[----:B------:R-:W-:Y:S01]  /*54c0*/  @!UPT UIADD3 URZ, UPT, UPT, URZ, URZ, URZ ;  /* 0x000000fffffff290 */ /* 0x000fe2000fffe0ff */
[----:B------:R-:W-:Y:S11]  /*54d0*/  BRA.U !UP1, `(.L_x_89) ;  /* 0x0000000109387547 */ /* 0x000ff6000b800000 */
[----:B------:R-:W-:Y:S01]  /*54e0*/  UISETP.NE.U32.AND UP0, UPT, UR38, URZ, UPT ;  /* 0x000000ff2600728c */ /* 0x000fe2000bf05070 */
[----:B------:R-:W-:Y:S02]  /*54f0*/  HFMA2 R0, -RZ, RZ, 0, 5.9604644775390625e-08 ;  /* 0x00000001ff007431 */ /* 0x000fe400000001ff */
[----:B------:R-:W-:Y:S01]  /*5500*/  IMAD.MOV.U32 R171, RZ, RZ, 0x1 ;  /* 0x00000001ffab7424 */ /* 0x000fe200078e00ff */
[----:B------:R-:W-:Y:S06]  /*5510*/  UISETP.NE.AND.EX UP0, UPT, UR39, URZ, UPT, UP0 ;  /* 0x000000ff2700728c */ /* 0x000fec000bf05300 */
[----:B------:R-:W-:Y:S05]  /*5520*/  PLOP3.LUT P3, PT, PT, PT, UP0, 0x80, 0x8 ;  /* 0x000000000008781c */ /* 0x000fea0003f6f008 */
[----:B------:R-:W1:Y:S01]  /*5530*/  @UP0 LDCU.64 UR6, c[0x0][0x888] ;  /* 0x00011100ff0607ac */ /* 0x000e620008000a00 */
[----:B------:R-:W-:Y:S07]  /*5540*/  @UP0 UIMAD UR4, UR36, UR44, URZ ;  /* 0x0000002c240402a4 */ /* 0x000fee000f8e02ff */
[----:B------:R-:W-:Y:S01]  /*5550*/  @!P3 PRMT R171, R0, 0x7610, R171 ;  /* 0x0000761000abb816 */ /* 0x000fe200000000ab */
[----:B-1----:R-:W-:Y:S03]  /*5560*/  @UP0 UIMAD.WIDE UR6, UR4, 0x4, UR6 ;  /* 0x00000004040608a5 */ /* 0x002fe6000f8e0206 */
[----:B------:R-:W1:Y:S03]  /*5570*/  @!UP0 LDCU UR4, c[0x0][0x880] ;  /* 0x00011000ff0487ac */ /* 0x000e660008000800 */
[----:B------:R-:W-:Y:S01]  /*5580*/  IMAD.U32 R2, RZ, RZ, UR6 ;  /* 0x00000006ff027e24 */ /* 0x000fe2000f8e00ff */
[----:B------:R-:W-:Y:S05]  /*5590*/  MOV R3, UR7 ;  /* 0x0000000700037c02 */ /* 0x000fea0008000f00 */
[----:B-----5:R2:W5:Y:S02]  /*55a0*/  @P3 LDG.E R81, desc[UR46][R2.64] ;  /* 0x0000002e02513981 */ /* 0x020564000c1e1900 */
[----:B-12---:R-:W-:Y:S02]  /*55b0*/  @!P3 IMAD.U32 R81, RZ, RZ, UR4 ;  /* 0x00000004ff51be24 */ /* 0x006fe4000f8e00ff */
.L_x_89:
[----:B------:R-:W-:Y:S05]  /*55c0*/  @!P4 BRA `(.L_x_90) ;  /* 0x000000000020c947 */ /* 0x000fea0003800000 */
[----:B------:R-:W-:Y:S04]  /*55d0*/  ISETP.NE.U32.AND P3, PT, R164, RZ, PT ;  /* 0x000000ffa400720c */ /* 0x000fe80003f65070 */
[----:B------:R-:W-:Y:S11]  /*55e0*/  ISETP.NE.AND.EX P3, PT, R165, RZ, PT, P3 ;  /* 0x000000ffa500720c */ /* 0x000ff60003f65330 */
[----:B------:R-:W-:Y:S02]  /*55f0*/  @!UPT UIADD3 URZ, UPT, UPT, URZ, URZ, URZ ;  /* 0x000000fffffff290 */ /* 0x000fe4000fffe0ff */
[----:B------:R-:W1:Y:S01]  /*5600*/  @P3 LDC.64 R2, c[0x0][0x8a8] ;  /* 0x00022a00ff023b82 */ /* 0x000e620000000a00 */
[----:B------:R-:W-:Y:S04]  /*5610*/  @P3 IMAD R0, R166, UR36, RZ ;  /* 0x00000024a6003c24 */ /* 0x000fe8000f8e02ff */
[----:B-1----:R-:W-:Y:S05]  /*5620*/  @P3 IMAD.WIDE R2, R0, 0x4, R2 ;  /* 0x0000000400023825 */ /* 0x002fea00078e0202 */
[----:B-----5:R1:W5:Y:S02]  /*5630*/  @P3 LDG.E R78, desc[UR46][R2.64] ;  /* 0x0000002e024e3981 */ /* 0x020364000c1e1900 */
[----:B-1----:R-:W2:Y:S02]  /*5640*/  @!P3 LDC R78, c[0x0][0x8a0] ;  /* 0x00022800ff4ebb82 */ /* 0x002ea40000000800 */
.L_x_90:
[----:B-----5:R-:W-:Y:S01]  /*5650*/  FSETP.NEU.AND P4, PT, R81, RZ, PT ;  /* 0x000000ff5100720b */ /* 0x020fe20003f8d000 */
[----:B------:R-:W-:Y:S01]  /*5660*/  BSSY B1, `(.L_x_91) ;  /* 0x0000047000017945 */ /* 0x000fe20003800000 */
[----:B------:R-:W-:Y:S01]  /*5670*/  SEL R5, RZ, 0xffffffff, P2 ;  /* 0xffffffffff057807 */ /* 0x000fe20001000000 */
[----:B------:R-:W-:Y:S01]  /*5680*/  IMAD.MOV.U32 R196, RZ, RZ, 0x1 ;  /* 0x00000001ffc47424 */ /* 0x000fe200078e00ff */
[----:B------:R-:W-:Y:S01]  /*5690*/  LOP3.LUT P3, RZ, R171, 0xff, RZ, 0xc0, !PT ;  /* 0x000000ffabff7812 */ /* 0x000fe2000786c0ff */
[C---:B------:R-:W-:Y:S01]  /*56a0*/  IMAD R80, R76.reuse, 0x100, R79 ;  /* 0x000001004c507824 */ /* 0x040fe200078e024f */
[----:B------:R-:W-:Y:S02]  /*56b0*/  @P1 SEL R0, RZ, 0xffffffff, P4 ;  /* 0xffffffffff001807 */ /* 0x000fe40002000000 */
[----:B------:R-:W-:Y:S02]  /*56c0*/  CS2R R162, SRZ ;  /* 0x0000000000a27805 */ /* 0x000fe4000001ff00 */
[----:B------:R-:W-:Y:S02]  /*56d0*/  LEA R3, R181, UR49, 0x3 ;  /* 0x00000031b5037c11 */ /* 0x000fe4000f8e18ff */
[----:B------:R-:W-:Y:S02]  /*56e0*/  CS2R R160, SRZ ;  /* 0x0000000000a07805 */ /* 0x000fe4000001ff00 */
[----:B------:R-:W-:Y:S02]  /*56f0*/  @P0 SEL R0, R5, R0, !P3 ;  /* 0x0000000005000207 */ /* 0x000fe40005800000 */
[----:B------:R-:W-:Y:S02]  /*5700*/  CS2R R158, SRZ ;  /* 0x00000000009e7805 */ /* 0x000fe4000001ff00 */
[----:B------:R-:W-:Y:S02]  /*5710*/  LEA R193, R76, UR49, 0x3 ;  /* 0x000000314cc17c11 */ /* 0x000fe4000f8e18ff */
[----:B------:R-:W-:Y:S02]  /*5720*/  CS2R R156, SRZ ;  /* 0x00000000009c7805 */ /* 0x000fe4000001ff00 */
[----:B------:R-:W-:Y:S02]  /*5730*/  @P1 LOP3.LUT R0, R0, 0x1, RZ, 0xc0, !PT ;  /* 0x0000000100001812 */ /* 0x000fe400078ec0ff */
[----:B------:R-:W-:Y:S02]  /*5740*/  CS2R R154, SRZ ;  /* 0x00000000009a7805 */ /* 0x000fe4000001ff00 */
[----:B------:R-:W-:Y:S02]  /*5750*/  SHF.L.U32 R2, R183, 0x1f, RZ ;  /* 0x0000001fb7027819 */ /* 0x000fe400000006ff */
[----:B------:R-:W-:Y:S02]  /*5760*/  CS2R R152, SRZ ;  /* 0x0000000000987805 */ /* 0x000fe4000001ff00 */
[----:B------:R-:W-:Y:S02]  /*5770*/  ISETP.NE.U32.OR P6, PT, R0, 0x1, !P1 ;  /* 0x000000010000780c */ /* 0x000fe40004fc5470 */
[----:B------:R-:W-:Y:S02]  /*5780*/  CS2R R150, SRZ ;  /* 0x0000000000967805 */ /* 0x000fe4000001ff00 */
[----:B------:R-:W-:Y:S02]  /*5790*/  PLOP3.LUT P2, PT, PT, PT, UP1, 0x80, 0x8 ;  /* 0x000000000008781c */ /* 0x000fe40003f4f018 */
[----:B------:R-:W-:Y:S02]  /*57a0*/  CS2R R148, SRZ ;  /* 0x0000000000947805 */ /* 0x000fe4000001ff00 */
[----:B------:R-:W-:Y:S02]  /*57b0*/  SEL R0, RZ, 0xffffffff, P4 ;  /* 0xffffffffff007807 */ /* 0x000fe40002000000 */
[----:B------:R-:W-:Y:S03]  /*57c0*/  P2R R198, PR, RZ, 0x40 ;  /* 0x00000040ffc67803 */ /* 0x000fe60000000000 */
[----:B------:R-:W-:Y:S04]  /*57d0*/  @P6 SHF.L.U32 R4, R180, 0x1f, RZ ;  /* 0x0000001fb4046819 */ /* 0x000fe800000006ff */
[----:B------:R-:W-:Y:S01]  /*57e0*/  @P2 SEL R0, R5, R0, !P3 ;  /* 0x0000000005002207 */ /* 0x000fe20005800000 */
[----:B------:R-:W1:Y:S03]  /*57f0*/  @P6 SYNCS.PHASECHK.TRANS64.TRYWAIT P1, [R3+URZ+0x70], R4 ;  /* 0x00007004030065a7 */ /* 0x000e6600080211ff */
[----:B------:R-:W-:Y:S04]  /*5800*/  LOP3.LUT R0, R0, 0x1, RZ, 0xc0, !PT ;  /* 0x0000000100007812 */ /* 0x000fe800078ec0ff */
[----:B------:R-:W-:Y:S04]  /*5810*/  ISETP.NE.U32.AND P5, PT, R0, 0x1, PT ;  /* 0x000000010000780c */ /* 0x000fe80003fa5070 */
[----:B------:R-:W-:Y:S01]  /*5820*/  P2R R197, PR, RZ, 0x20 ;  /* 0x00000020ffc57803 */ /* 0x000fe20000000000 */
[----:B------:R3:W4:Y:S01]  /*5830*/  SYNCS.PHASECHK.TRANS64.TRYWAIT P0, [R193+URZ+0xe0], R2 ;  /* 0x0000e002c10075a7 */ /* 0x00072200080011ff */
[----:B-1----:R-:W-:Y:S01]  /*5840*/  @P6 SEL R196, RZ, 0x1, !P1 ;  /* 0x00000001ffc46807 */ /* 0x002fe20004800000 */
[----:B---3--:R-:W-:Y:S06]  /*5850*/  @!P6 BRA `(.L_x_92) ;  /* 0x00000000009ce947 */ /* 0x008fec0003800000 */
[----:B------:R-:W-:Y:S01]  /*5860*/  @P5 IMAD R6, R181, 0x2000, R186 ;  /* 0x00002000b5065824 */ /* 0x000fe200078e02ba */
[----:B------:R-:W-:Y:S01]  /*5870*/  ISETP.NE.AND P1, PT, R196, RZ, PT ;  /* 0x000000ffc400720c */ /* 0x000fe20003f25270 */
[----:B------:R-:W-:Y:S01]  /*5880*/  BSSY B0, `(.L_x_93) ;  /* 0x0000010000007945 */ /* 0x000fe20003800000 */
[----:B------:R-:W-:Y:S01]  /*5890*/  CS2R R150, SRZ ;  /* 0x0000000000967805 */ /* 0x000fe2000001ff00 */
[--C-:B------:R-:W-:Y:S01]  /*58a0*/  @P5 IMAD R7, R187, -0x10, R6.reuse ;  /* 0xfffffff0bb075824 */ /* 0x100fe200078e0206 */
[----:B------:R-:W-:Y:S01]  /*58b0*/  CS2R R148, SRZ ;  /* 0x0000000000947805 */ /* 0x000fe2000001ff00 */
[----:B------:R-:W-:Y:S01]  /*58c0*/  @P5 IMAD R5, R185, -0x10, R6 ;  /* 0xfffffff0b9055824 */ /* 0x000fe200078e0206 */
[----:B------:R-:W-:Y:S01]  /*58d0*/  CS2R R158, SRZ ;  /* 0x00000000009e7805 */ /* 0x000fe2000001ff00 */
[----:B------:R-:W-:Y:S01]  /*58e0*/  @P5 IMAD R4, R184, 0x10, R7 ;  /* 0x00000010b8045824 */ /* 0x000fe200078e0207 */
[----:B------:R-:W-:Y:S02]  /*58f0*/  CS2R R156, SRZ ;  /* 0x00000000009c7805 */ /* 0x000fe4000001ff00 */
[----:B------:R-:W-:Y:S02]  /*5900*/  CS2R R154, SRZ ;  /* 0x00000000009a7805 */ /* 0x000fe4000001ff00 */
[----:B------:R-:W-:Y:S02]  /*5910*/  CS2R R152, SRZ ;  /* 0x0000000000987805 */ /* 0x000fe4000001ff00 */
[----:B------:R-:W-:Y:S02]  /*5920*/  CS2R R162, SRZ ;  /* 0x0000000000a27805 */ /* 0x000fe4000001ff00 */
[----:B------:R-:W-:Y:S01]  /*5930*/  CS2R R160, SRZ ;  /* 0x0000000000a07805 */ /* 0x000fe2000001ff00 */
[----:B------:R-:W-:Y:S06]  /*5940*/  @P1 BRA `(.L_x_94) ;  /* 0x00000000000c1947 */ /* 0x000fec0003800000 */
[----:B------:R-:W-:Y:S04]  /*5950*/  SHF.L.U32 R0, R180, 0x1f, RZ ;  /* 0x0000001fb4007819 */ /* 0x000fe800000006ff */
[----:B------:R-:W1:Y:S02]  /*5960*/  SYNCS.PHASECHK.TRANS64.TRYWAIT P1, [R3+URZ+0x70], R0 ;  /* 0x00007000030075a7 */ /* 0x000e6400080211ff */
[----:B-1----:R-:W-:Y:S05]  /*5970*/  @!P1 BRA `(.L_x_95) ;  /* 0x00000060007c9947 */ /* 0x002fea0003800000 */
.L_x_94:
[----:B------:R-:W-:Y:S05]  /*5980*/  BSYNC B0 ;  /* 0x0000000000007941 */ /* 0x000fea0003800000 */
.L_x_93:
[----:B------:R-:W-:Y:S01]  /*5990*/  ISETP.NE.AND P1, PT, R197, RZ, PT ;  /* 0x000000ffc500720c */ /* 0x000fe20003f25270 */
[----:B-1----:R-:W-:Y:S02]  /*59a0*/  VIADD R3, R3, 0x90 ;  /* 0x0000009003037836 */ /* 0x002fe40000000000 */
[----:B------:R-:W-:Y:S02]  /*59b0*/  IMAD.U32 R0, RZ, RZ, UR37 ;  /* 0x00000025ff007e24 */ /* 0x000fe4000f8e00ff */
[----:B------:R-:W-:Y:S03]  /*59c0*/  VIADD R181, R181, 0x1 ;  /* 0x00000001b5b57836 */ /* 0x000fe60000000000 */
[----:B------:R-:W-:Y:S05]  /*59d0*/  PRMT R0, R0, 0x654, R3 ;  /* 0x0000065400007816 */ /* 0x000fea0000000003 */
[----:B------:R1:W3:Y:S04]  /*59e0*/  @P1 LDS.128 R148, [R6] ;  /* 0x0000000006941984 */ /* 0x0002e80000000c00 */
[----:B------:R1:W1:Y:S04]  /*59f0*/  @P1 LDS.128 R156, [R5+0x20] ;  /* 0x00002000059c1984 */ /* 0x0002680000000c00 */
[----:B------:R1:W1:Y:S04]  /*5a00*/  @P1 LDS.128 R152, [R7+0x10] ;  /* 0x0000100007981984 */ /* 0x0002680000000c00 */
[----:B------:R1:W1:Y:S01]  /*5a10*/  @P1 LDS.128 R160, [R4+0x10] ;  /* 0x0000100004a01984 */ /* 0x0002620000000c00 */
[C---:B------:R-:W-:Y:S01]  /*5a20*/  ISETP.NE.AND P1, PT, R181.reuse, 0x4, PT ;  /* 0x00000004b500780c */ /* 0x040fe20003f25270 */
[----:B------:R-:W-:Y:S01]  /*5a30*/  @!PT LDS RZ, [RZ] ;  /* 0x00000000fffff984 */ /* 0x000fe20000000800 */
[----:B------:R-:W-:Y:S01]  /*5a40*/  @!PT LDS RZ, [RZ] ;  /* 0x00000000fffff984 */ /* 0x000fe20000000800 */
[----:B------:R-:W-:Y:S01]  /*5a50*/  @!PT LDS RZ, [RZ] ;  /* 0x00000000fffff984 */ /* 0x000fe20000000800 */
[----:B------:R-:W-:Y:S01]  /*5a60*/  @!PT LDS RZ, [RZ] ;  /* 0x00000000fffff984 */ /* 0x000fe20000000800 */
[----:B------:R5:W-:Y:S06]  /*5a70*/  MEMBAR.ALL.CTA ;  /* 0x0000000000007992 */ /* 0x000bec0000008000 */
[----:B-----5:R-:W5:Y:S01]  /*5a80*/  FENCE.VIEW.ASYNC.S ;  /* 0x00000000000073c6 */ /* 0x020f620000000000 */
[----:B------:R-:W-:Y:S02]  /*5a90*/  SEL R3, RZ, 0x1, P1 ;  /* 0x00000001ff037807 */ /* 0x000fe40000800000 */
[----:B------:R-:W-:Y:S02]  /*5aa0*/  SEL R181, R181, RZ, P1 ;  /* 0x000000ffb5b57207 */ /* 0x000fe40000800000 */
[----:B------:R-:W-:Y:S01]  /*5ab0*/  LOP3.LUT R180, R180, R3, RZ, 0x3c, !PT ;  /* 0x00000003b4b47212 */ /* 0x000fe200078e3cff */
[----:B-----5:R1:W-:Y:S06]  /*5ac0*/  SYNCS.ARRIVE.TRANS64.RED.A1T0 RZ, [R0+URZ], RZ ;  /* 0x000000ff00ff79a7 */ /* 0x0203ec00081004ff */
.L_x_92:
[----:B------:R-:W-:Y:S05]  /*5ad0*/  BSYNC B1 ;  /* 0x0000000000017941 */ /* 0x000fea0003800000 */
.L_x_91:
[----:B-1----:R-:W-:Y:S04]  /*5ae0*/  SHF.R.U32.HI R0, RZ, 0x15, R80 ;  /* 0x00000015ff007819 */ /* 0x002fe80000011650 */
[----:B------:R-:W-:Y:S01]  /*5af0*/  LOP3.LUT P1, RZ, R0, 0x3, R173, 0x48, !PT ;  /* 0x0000000300ff7812 */ /* 0x000fe200078248ad */
[----:B------:R-:W-:Y:S01]  /*5b00*/  @!UPT UIADD3 URZ, UPT, UPT, URZ, URZ, URZ ;  /* 0x000000fffffff290 */ /* 0x000fe2000fffe0ff */
[----:B----4-:R-:W-:Y:S11]  /*5b10*/  @P0 BRA `(.L_x_96) ;  /* 0x0000000000080947 */ /* 0x010ff60003800000 */
[----:B------:R-:W1:Y:S02]  /*5b20*/  SYNCS.PHASECHK.TRANS64.TRYWAIT P0, [R193+URZ+0xe0], R2 ;  /* 0x0000e002c10075a7 */ /* 0x000e6400080011ff */
[----:B-1----:R-:W-:Y:S05]  /*5b30*/  @!P0 BRA `(.L_x_97) ;  /* 0x0000006000208947 */ /* 0x002fea0003800000 */
.L_x_96:
[----:B------:R-:W-:Y:S04]  /*5b40*/  BSSY.RECONVERGENT B6, `(.L_x_98) ;  /* 0x0000012000067945 */ /* 0x000fe80003800200 */
[----:B------:R-:W-:Y:S05]  /*5b50*/  @!P1 BRA `(.L_x_99) ;  /* 0x0000000000409947 */ /* 0x000fea0003800000 */
[----:B------:R-:W4:Y:S01]  /*5b60*/  LDCU.64 UR8, c[0x4][0x78] ;  /* 0x01000f00ff0877ac */ /* 0x000f220008000a00 */
[----:B------:R-:W-:Y:S01]  /*5b70*/  MOV R3, 0x0 ;  /* 0x0000000000037802 */ /* 0x000fe20000000f00 */
[----:B------:R-:W-:Y:S02]  /*5b80*/  HFMA2 R12, -RZ, RZ, 0, 5.9604644775390625e-08 ;  /* 0x00000001ff0c7431 */ /* 0x000fe400000001ff */
[----:B------:R-:W-:Y:S02]  /*5b90*/  IMAD.MOV.U32 R8, RZ, RZ, 0x192 ;  /* 0x00000192ff087424 */ /* 0x000fe400078e00ff */
[----:B------:R-:W-:Y:S01]  /*5ba0*/  IMAD.MOV.U32 R13, RZ, RZ, RZ ;  /* 0x000000ffff0d7224 */ /* 0x000fe200078e00ff */
[----:B------:R-:W5:Y:S01]  /*5bb0*/  LDCU.64 UR6, c[0x4][0x80] ;  /* 0x01001000ff0677ac */ /* 0x000f620008000a00 */
[----:B-1----:R-:W1:Y:S01]  /*5bc0*/  LDC.64 R2, c[0x4][R3] ;  /* 0x0100000003027b82 */ /* 0x002e620000000a00 */
[----:B------:R-:W2:Y:S01]  /*5bd0*/  LDCU.64 UR4, c[0x4][0x18] ;  /* 0x01000300ff0477ac */ /* 0x000ea20008000a00 */
[----:B----4-:R-:W-:Y:S01]  /*5be0*/  MOV R5, UR9 ;  /* 0x0000000900057c02 */ /* 0x010fe20008000f00 */
[----:B------:R-:W-:Y:S01]  /*5bf0*/  IMAD.U32 R4, RZ, RZ, UR8 ;  /* 0x00000008ff047e24 */ /* 0x000fe2000f8e00ff */
[----:B-----5:R-:W-:Y:S01]  /*5c00*/  MOV R7, UR7 ;  /* 0x0000000700077c02 */ /* 0x020fe20008000f00 */
[----:B------:R-:W-:Y:S01]  /*5c10*/  IMAD.U32 R6, RZ, RZ, UR6 ;  /* 0x00000006ff067e24 */ /* 0x000fe2000f8e00ff */
[----:B--2---:R-:W-:Y:S01]  /*5c20*/  MOV R11, UR5 ;  /* 0x00000005000b7c02 */ /* 0x004fe20008000f00 */
[----:B------:R-:W-:Y:S02]  /*5c30*/  IMAD.U32 R10, RZ, RZ, UR4 ;  /* 0x00000004ff0a7e24 */ /* 0x000fe4000f8e00ff */
[----:B------:R-:W-:Y:S07]  /*5c40*/  LEPC R20, `(.L_x_99) ;  /* 0x000000001014794e */ /* 0x000fee0000000000 */
[----:B-1-3--:R-:W-:Y:S05]  /*5c50*/  CALL.ABS.NOINC R2 ;  /* 0x0000000002007343 */ /* 0x00afea0003c00000 */
.L_x_99:
[----:B------:R-:W-:Y:S05]  /*5c60*/  BSYNC.RECONVERGENT B6 ;  /* 0x0000000000067941 */ /* 0x000fea0003800200 */
.L_x_98:
[-C--:B---3--:R-:W-:Y:S01]  /*5c70*/  F2FP.F16.E4M3.UNPACK_B R83, R148.reuse ;  /* 0x00000094ff53723e */ /* 0x088fe200020006ff */
[----:B------:R-:W-:Y:S05]  /*5c80*/  WARPSYNC.ALL ;  /* 0x0000000000007948 */ /* 0x000fea0003800000 */
[----:B------:R-:W-:Y:S01]  /*5c90*/  R2UR UR4, R80 ;  /* 0x00000000500472ca */ /* 0x000fe200000e0000 */
[--C-:B------:R-:W-:Y:S01]  /*5ca0*/  HADD2.F32 R82, -RZ, R83.reuse.H0_H0 ;  /* 0x20000053ff527230 */ /* 0x100fe20000004100 */
[----:B------:R-:W-:Y:S01]  /*5cb0*/  F2FP.F16.E4M3.UNPACK_B R85, R148.H1 ;  /* 0x00000094ff55723e */ /* 0x000fe200030006ff */
[----:B------:R-:W-:Y:S01]  /*5cc0*/  HADD2.F32 R83, -RZ, R83.H1_H1 ;  /* 0x30000053ff537230 */ /* 0x000fe20000004100 */
[-C--:B------:R-:W-:Y:S01]  /*5cd0*/  F2FP.F16.E4M3.UNPACK_B R87, R149.reuse ;  /* 0x00000095ff57723e */ /* 0x080fe200020006ff */
[----:B------:R-:W-:Y:S01]  /*5ce0*/  BSSY.RECONVERGENT B0, `(.L_x_100) ;  /* 0x000011d000007945 */ /* 0x000fe20003800200 */
[----:B------:R-:W-:Y:S01]  /*5cf0*/  F2FP.F16.E4M3.UNPACK_B R89, R149.H1 ;  /* 0x00000095ff59723e */ /* 0x000fe200030006ff */
[----:B------:R-:W-:Y:S01]  /*5d00*/  HADD2.F32 R84, -RZ, R85.H0_H0 ;  /* 0x20000055ff547230 */ /* 0x000fe20000004100 */
[-C--:B------:R-:W-:Y:S01]  /*5d10*/  F2FP.F16.E4M3.UNPACK_B R91, R150.reuse ;  /* 0x00000096ff5b723e */ /* 0x080fe200020006ff */
[----:B------:R-:W-:Y:S01]  /*5d20*/  HADD2.F32 R88, -RZ, R87.H1_H1 ;  /* 0x30000057ff587230 */ /* 0x000fe20000004100 */
[----:B------:R-:W-:Y:S01]  /*5d30*/  F2FP.F16.E4M3.UNPACK_B R93, R150.H1 ;  /* 0x00000096ff5d723e */ /* 0x000fe200030006ff */
[----:B------:R-:W-:Y:S01]  /*5d40*/  HADD2.F32 R86, -RZ, R85.H1_H1 ;  /* 0x30000055ff567230 */ /* 0x000fe20000004100 */
[-C--:B------:R-:W-:Y:S01]  /*5d50*/  F2FP.F16.E4M3.UNPACK_B R95, R151.reuse ;  /* 0x00000097ff5f723e */ /* 0x080fe200020006ff */
[----:B------:R-:W2:Y:S01]  /*5d60*/  LDTM.x64 R4, tmem[UR4] ;  /* 0x00000004000479ee */ /* 0x000ea20008340000 */
[----:B------:R-:W-:Y:S01]  /*5d70*/  F2FP.F16.E4M3.UNPACK_B R97, R151.H1 ;  /* 0x00000097ff61723e */ /* 0x000fe200030006ff */
[----:B------:R-:W-:Y:S01]  /*5d80*/  HADD2.F32 R85, -RZ, R87.H0_H0 ;  /* 0x20000057ff557230 */ /* 0x000fe20000004100 */
[-C--:B------:R-:W-:Y:S01]  /*5d90*/  F2FP.F16.E4M3.UNPACK_B R99, R152.reuse ;  /* 0x00000098ff63723e */ /* 0x080fe200020006ff */
[----:B------:R-:W-:Y:S01]  /*5da0*/  HADD2.F32 R87, -RZ, R89.H0_H0 ;  /* 0x20000059ff577230 */ /* 0x000fe20000004100 */
[----:B------:R-:W-:Y:S01]  /*5db0*/  F2FP.F16.E4M3.UNPACK_B R101, R152.H1 ;  /* 0x00000098ff65723e */ /* 0x000fe200030006ff */
[----:B------:R-:W-:Y:S01]  /*5dc0*/  HADD2.F32 R92, -RZ, R91.H1_H1 ;  /* 0x3000005bff5c7230 */ /* 0x000fe20000004100 */
[----:B------:R-:W-:Y:S01]  /*5dd0*/  SHF.L.U32 R199, R176, 0x4, RZ ;  /* 0x00000004b0c77819 */ /* 0x000fe200000006ff */
[----:B------:R-:W-:Y:S01]  /*5de0*/  HADD2.F32 R96, -RZ, R95.H1_H1 ;  /* 0x3000005fff607230 */ /* 0x000fe20000004100 */
[----:B------:R-:W-:Y:S01]  /*5df0*/  SHF.L.U32 R207, R175, 0x4, RZ ;  /* 0x00000004afcf7819 */ /* 0x000fe200000006ff */
[----:B------:R-:W-:Y:S01]  /*5e00*/  HADD2.F32 R100, -RZ, R99.H1_H1 ;  /* 0x30000063ff647230 */ /* 0x000fe20000004100 */
[----:B------:R-:W-:Y:S01]  /*5e10*/  IADD3 R192, PT, PT, R186, R199, RZ ;  /* 0x000000c7bac07210 */ /* 0x000fe20007ffe0ff */
[----:B------:R-:W-:Y:S01]  /*5e20*/  HADD2.F32 R90, -RZ, R89.H1_H1 ;  /* 0x30000059ff5a7230 */ /* 0x000fe20000004100 */
[----:B------:R-:W-:Y:S01]  /*5e30*/  SHF.L.U32 R205, R184, 0x4, RZ ;  /* 0x00000004b8cd7819 */ /* 0x000fe200000006ff */
[----:B------:R-:W-:Y:S01]  /*5e40*/  HADD2.F32 R89, -RZ, R91.H0_H0 ;  /* 0x2000005bff597230 */ /* 0x000fe20000004100 */
[-C--:B------:R-:W-:Y:S01]  /*5e50*/  F2FP.F16.E4M3.UNPACK_B R103, R153.reuse ;  /* 0x00000099ff67723e */ /* 0x080fe200020006ff */
[--C-:B------:R-:W-:Y:S01]  /*5e60*/  HADD2.F32 R91, -RZ, R93.reuse.H0_H0 ;  /* 0x2000005dff5b7230 */ /* 0x100fe20000004100 */
[----:B------:R-:W-:Y:S01]  /*5e70*/  IADD3 R194, PT, PT, R205, R192, RZ ;  /* 0x000000c0cdc27210 */ /* 0x000fe20007ffe0ff */
[----:B------:R-:W-:Y:S01]  /*5e80*/  HADD2.F32 R94, -RZ, R93.H1_H1 ;  /* 0x3000005dff5e7230 */ /* 0x000fe20000004100 */
[----:B------:R-:W-:Y:S01]  /*5e90*/  F2FP.F16.E4M3.UNPACK_B R105, R153.H1 ;  /* 0x00000099ff69723e */ /* 0x000fe200030006ff */
[----:B------:R-:W-:Y:S01]  /*5ea0*/  HADD2.F32 R93, -RZ, R95.H0_H0 ;  /* 0x2000005fff5d7230 */ /* 0x000fe20000004100 */
[-C--:B------:R-:W-:Y:S01]  /*5eb0*/  F2FP.F16.E4M3.UNPACK_B R107, R154.reuse ;  /* 0x0000009aff6b723e */ /* 0x080fe200020006ff */
[----:B------:R-:W-:Y:S01]  /*5ec0*/  HADD2.F32 R104, -RZ, R103.H1_H1 ;  /* 0x30000067ff687230 */ /* 0x000fe20000004100 */
[----:B------:R-:W-:Y:S01]  /*5ed0*/  F2FP.F16.E4M3.UNPACK_B R109, R154.H1 ;  /* 0x0000009aff6d723e */ /* 0x000fe200030006ff */
[C---:B--2---:R-:W-:Y:S01]  /*5ee0*/  FMUL R0, R78.reuse, R4 ;  /* 0x000000044e007220 */ /* 0x044fe20000400000 */
[C---:B-1----:R-:W-:Y:S01]  /*5ef0*/  FMUL R2, R78.reuse, R5 ;  /* 0x000000054e027220 */ /* 0x042fe20000400000 */
[C---:B------:R-:W-:Y:S01]  /*5f00*/  FMUL R4, R78.reuse, R8 ;  /* 0x000000084e047220 */ /* 0x040fe20000400000 */
[C---:B------:R-:W-:Y:S01]  /*5f10*/  FMUL R5, R78.reuse, R9 ;  /* 0x000000094e057220 */ /* 0x040fe20000400000 */
[C---:B------:R-:W-:Y:S01]  /*5f20*/  FFMA R0, R81.reuse, R82, R0 ;  /* 0x0000005251007223 */ /* 0x040fe20000000000 */
[C---:B------:R-:W-:Y:S01]  /*5f30*/  FFMA R2, R81.reuse, R83, R2 ;  /* 0x0000005351027223 */ /* 0x040fe20000000002 */
[C---:B------:R-:W-:Y:S01]  /*5f40*/  FMUL R8, R78.reuse, R12 ;  /* 0x0000000c4e087220 */ /* 0x040fe20000400000 */
[C---:B------:R-:W-:Y:S01]  /*5f50*/  FMUL R9, R78.reuse, R13 ;  /* 0x0000000d4e097220 */ /* 0x040fe20000400000 */
[C---:B------:R-:W-:Y:S01]  /*5f60*/  FMUL R12, R78.reuse, R16 ;  /* 0x000000104e0c7220 */ /* 0x040fe20000400000 */
[C---:B------:R-:W-:Y:S01]  /*5f70*/  FMUL R13, R78.reuse, R17 ;  /* 0x000000114e0d7220 */ /* 0x040fe20000400000 */
[C---:B------:R-:W-:Y:S01]  /*5f80*/  FMUL R16, R78.reuse, R20 ;  /* 0x000000144e107220 */ /* 0x040fe20000400000 */
[C---:B------:R-:W-:Y:S01]  /*5f90*/  FMUL R17, R78.reuse, R21 ;  /* 0x000000154e117220 */ /* 0x040fe20000400000 */
[C---:B------:R-:W-:Y:S01]  /*5fa0*/  FMUL R20, R78.reuse, R24 ;  /* 0x000000184e147220 */ /* 0x040fe20000400000 */
[C---:B------:R-:W-:Y:S01]  /*5fb0*/  FMUL R21, R78.reuse, R25 ;  /* 0x000000194e157220 */ /* 0x040fe20000400000 */
[----:B------:R-:W-:Y:S02]  /*5fc0*/  HADD2.F32 R108, -RZ, R107.H1_H1 ;  /* 0x3000006bff6c7230 */ /* 0x000fe40000004100 */
[C---:B------:R-:W-:Y:S01]  /*5fd0*/  FMUL R24, R78.reuse, R28 ;  /* 0x0000001c4e187220 */ /* 0x040fe20000400000 */
[C---:B------:R-:W-:Y:S01]  /*5fe0*/  FMUL R25, R78.reuse, R29 ;  /* 0x0000001d4e197220 */ /* 0x040fe20000400000 */
[C---:B------:R-:W-:Y:S01]  /*5ff0*/  FMUL R28, R78.reuse, R32 ;  /* 0x000000204e1c7220 */ /* 0x040fe20000400000 */
[C---:B------:R-:W-:Y:S01]  /*6000*/  FMUL R29, R78.reuse, R33 ;  /* 0x000000214e1d7220 */ /* 0x040fe20000400000 */
[C---:B------:R-:W-:Y:S01]  /*6010*/  FMUL R32, R78.reuse, R36 ;  /* 0x000000244e207220 */ /* 0x040fe20000400000 */
[----:B------:R-:W-:Y:S01]  /*6020*/  F2FP.F16.E4M3.UNPACK_B R111, R155 ;  /* 0x0000009bff6f723e */ /* 0x000fe200020006ff */
[C---:B------:R-:W-:Y:S01]  /*6030*/  FMUL R33, R78.reuse, R37 ;  /* 0x000000254e217220 */ /* 0x040fe20000400000 */
[C---:B------:R-:W-:Y:S01]  /*6040*/  FMUL R36, R78.reuse, R40 ;  /* 0x000000284e247220 */ /* 0x040fe20000400000 */
[----:B------:R-:W-:Y:S01]  /*6050*/  F2FP.F16.E4M3.UNPACK_B R113, R155.H1 ;  /* 0x0000009bff71723e */ /* 0x000fe200030006ff */
[C---:B------:R-:W-:Y:S01]  /*6060*/  FMUL R37, R78.reuse, R41 ;  /* 0x000000294e257220 */ /* 0x040fe20000400000 */
[----:B------:R-:W-:Y:S02]  /*6070*/  HADD2.F32 R112, -RZ, R111.H1_H1 ;  /* 0x3000006fff707230 */ /* 0x000fe40000004100 */
        /* <DEDUP_REMOVED lines=26> */
[C---:B------:R-:W-:Y:S01]  /*6220*/  FFMA R3, R81.reuse, R84, R3 ;  /* 0x0000005451037223 */ /* 0x040fe20000000003 */
[C---:B------:R-:W-:Y:S01]  /*6230*/  FFMA R7, R81.reuse, R86, R7 ;  /* 0x0000005651077223 */ /* 0x040fe20000000007 */
[----:B------:R-:W-:Y:S01]  /*6240*/  F2FP.F16.E4M3.UNPACK_B R131, R160 ;  /* 0x000000a0ff83723e */ /* 0x000fe200020006ff */
[C---:B------:R-:W-:Y:S01]  /*6250*/  FFMA R4, R81.reuse, R85, R4 ;  /* 0x0000005551047223 */ /* 0x040fe20000000004 */
[C---:B------:R-:W-:Y:S01]  /*6260*/  FFMA R5, R81.reuse, R88, R5 ;  /* 0x0000005851057223 */ /* 0x040fe20000000005 */
[----:B------:R-:W-:Y:S01]  /*6270*/  F2FP.F16.E4M3.UNPACK_B R133, R160.H1 ;  /* 0x000000a0ff85723e */ /* 0x000fe200030006ff */
[----:B------:R-:W-:Y:S01]  /*6280*/  FFMA R6, R81, R87, R6 ;  /* 0x0000005751067223 */ /* 0x000fe20000000006 */
[----:B------:R-:W-:Y:S01]  /*6290*/  F2FP.SATFINITE.E4M3.F32.PACK_AB_MERGE_C R195, R7, R3, RZ ;  /* 0x0000000307c3723e */ /* 0x000fe200048070ff */
[----:B------:R-:W-:Y:S02]  /*62a0*/  HADD2.F32 R128, -RZ, R127.H1_H1 ;  /* 0x3000007fff807230 */ /* 0x000fe40000004100 */
[----:B------:R-:W-:Y:S01]  /*62b0*/  FMUL R11, R78, R11 ;  /* 0x0000000b4e0b7220 */ /* 0x000fe20000400000 */
[----:B------:R-:W-:Y:S01]  /*62c0*/  HADD2.F32 R132, -RZ, R131.H1_H1 ;  /* 0x30000083ff847230 */ /* 0x000fe20000004100 */
[----:B------:R-:W-:Y:S01]  /*62d0*/  F2FP.SATFINITE.E4M3.F32.PACK_AB_MERGE_C R200, R2, R0, R195 ;  /* 0x0000000002c8723e */ /* 0x000fe200048070c3 */
[----:B------:R-:W-:Y:S01]  /*62e0*/  FMUL R10, R78, R14 ;  /* 0x0000000e4e0a7220 */ /* 0x000fe20000400000 */
[----:B------:R-:W-:Y:S01]  /*62f0*/  IADD3 R195, PT, PT, R186, R207, RZ ;  /* 0x000000cfbac37210 */ /* 0x000fe20007ffe0ff */
[C---:B------:R-:W-:Y:S01]  /*6300*/  FFMA R11, R81.reuse, R90, R11 ;  /* 0x0000005a510b7223 */ /* 0x040fe2000000000b */
[C---:B------:R-:W-:Y:S01]  /*6310*/  FFMA R8, R81.reuse, R89, R8 ;  /* 0x0000005951087223 */ /* 0x040fe20000000008 */
[C---:B------:R-:W-:Y:S01]  /*6320*/  FFMA R9, R81.reuse, R92, R9 ;  /* 0x0000005c51097223 */ /* 0x040fe20000000009 */
[--C-:B------:R-:W-:Y:S02]  /*6330*/  HADD2.F32 R95, -RZ, R97.reuse.H0_H0 ;  /* 0x20000061ff5f7230 */ /* 0x100fe40000004100 */
[----:B------:R-:W-:Y:S01]  /*6340*/  FFMA R10, R81, R91, R10 ;  /* 0x0000005b510a7223 */ /* 0x000fe2000000000a */
[----:B------:R-:W-:Y:S01]  /*6350*/  F2FP.SATFINITE.E4M3.F32.PACK_AB_MERGE_C R201, R11, R6, RZ ;  /* 0x000000060bc9723e */ /* 0x000fe200048070ff */
[C---:B------:R-:W-:Y:S01]  /*6360*/  FMUL R15, R78.reuse, R15 ;  /* 0x0000000f4e0f7220 */ /* 0x040fe20000400000 */
[----:B------:R-:W-:Y:S02]  /*6370*/  HADD2.F32 R98, -RZ, R97.H1_H1 ;  /* 0x30000061ff627230 */ /* 0x000fe40000004100 */
[C---:B------:R-:W-:Y:S01]  /*6380*/  FMUL R14, R78.reuse, R18 ;  /* 0x000000124e0e7220 */ /* 0x040fe20000400000 */
[----:B------:R-:W-:Y:S01]  /*6390*/  F2FP.SATFINITE.E4M3.F32.PACK_AB_MERGE_C R201, R5, R4, R201 ;  /* 0x0000000405c9723e */ /* 0x000fe200048070c9 */
[----:B------:R-:W-:Y:S02]  /*63a0*/  HADD2.F32 R97, -RZ, R99.H0_H0 ;  /* 0x20000063ff617230 */ /* 0x000fe40000004100 */
[C---:B------:R-:W-:Y:S01]  /*63b0*/  FFMA R15, R81.reuse, R94, R15 ;  /* 0x0000005e510f7223 */ /* 0x040fe2000000000f */
[C---:B------:R-:W-:Y:S01]  /*63c0*/  FFMA R12, R81.reuse, R93, R12 ;  /* 0x0000005d510c7223 */ /* 0x040fe2000000000c */
[----:B------:R-:W-:Y:S01]  /*63d0*/  FFMA R13, R81, R96, R13 ;  /* 0x00000060510d7223 */ /* 0x000fe2000000000d */
[----:B------:R-:W-:Y:S01]  /*63e0*/  F2FP.F16.E4M3.UNPACK_B R135, R161 ;  /* 0x000000a1ff87723e */ /* 0x000fe200020006ff */
[--C-:B------:R-:W-:Y:S01]  /*63f0*/  HADD2.F32 R99, -RZ, R101.reuse.H0_H0 ;  /* 0x20000065ff637230 */ /* 0x100fe20000004100 */
[----:B------:R-:W-:Y:S01]  /*6400*/  F2FP.SATFINITE.E4M3.F32.PACK_AB_MERGE_C R202, R15, R10, RZ ;  /* 0x0000000a0fca723e */ /* 0x000fe200048070ff */
[----:B------:R-:W-:Y:S01]  /*6410*/  FFMA R14, R81, R95, R14 ;  /* 0x0000005f510e7223 */ /* 0x000fe2000000000e */
[C---:B------:R-:W-:Y:S01]  /*6420*/  FMUL R19, R78.reuse, R19 ;  /* 0x000000134e137220 */ /* 0x040fe20000400000 */
[----:B------:R-:W-:Y:S01]  /*6430*/  HADD2.F32 R102, -RZ, R101.H1_H1 ;  /* 0x30000065ff667230 */ /* 0x000fe20000004100 */
[----:B------:R-:W-:Y:S01]  /*6440*/  F2FP.SATFINITE.E4M3.F32.PACK_AB_MERGE_C R202, R9, R8, R202 ;  /* 0x0000000809ca723e */ /* 0x000fe200048070ca */
[----:B------:R-:W-:Y:S02]  /*6450*/  HADD2.F32 R101, -RZ, R103.H0_H0 ;  /* 0x20000067ff657230 */ /* 0x000fe40000004100 */
[C---:B------:R-:W-:Y:S01]  /*6460*/  FFMA R19, R81.reuse, R98, R19 ;  /* 0x0000006251137223 */ /* 0x040fe20000000013 */
[C---:B------:R-:W-:Y:S01]  /*6470*/  FFMA R16, R81.reuse, R97, R16 ;  /* 0x0000006151107223 */ /* 0x040fe20000000010 */
[----:B------:R-:W-:Y:S01]  /*6480*/  FFMA R17, R81, R100, R17 ;  /* 0x0000006451117223 */ /* 0x000fe20000000011 */
[----:B------:R-:W-:Y:S02]  /*6490*/  HADD2.F32 R136, -RZ, R135.H1_H1 ;  /* 0x30000087ff887230 */ /* 0x000fe40000004100 */
[C---:B------:R-:W-:Y:S01]  /*64a0*/  FMUL R18, R78.reuse, R22 ;  /* 0x000000164e127220 */ /* 0x040fe20000400000 */
[----:B------:R-:W-:Y:S01]  /*64b0*/  F2FP.F16.E4M3.UNPACK_B R137, R161.H1 ;  /* 0x000000a1ff89723e */ /* 0x000fe200030006ff */
[C---:B------:R-:W-:Y:S01]  /*64c0*/  FMUL R23, R78.reuse, R23 ;  /* 0x000000174e177220 */ /* 0x040fe20000400000 */
[--C-:B------:R-:W-:Y:S01]  /*64d0*/  HADD2.F32 R103, -RZ, R105.reuse.H0_H0 ;  /* 0x20000069ff677230 */ /* 0x100fe20000004100 */
[----:B------:R-:W-:Y:S01]  /*64e0*/  F2FP.SATFINITE.E4M3.F32.PACK_AB_MERGE_C R203, R19, R14, RZ ;  /* 0x0000000e13cb723e */ /* 0x000fe200048070ff */
[C---:B------:R-:W-:Y:S01]  /*64f0*/  FFMA R18, R81.reuse, R99, R18 ;  /* 0x0000006351127223 */ /* 0x040fe20000000012 */
[C---:B------:R-:W-:Y:S01]  /*6500*/  FFMA R23, R81.reuse, R102, R23 ;  /* 0x0000006651177223 */ /* 0x040fe20000000017 */
[----:B------:R-:W-:Y:S01]  /*6510*/  FFMA R20, R81, R101, R20 ;  /* 0x0000006551147223 */ /* 0x000fe20000000014 */
[----:B------:R-:W-:Y:S01]  /*6520*/  F2FP.F16.E4M3.UNPACK_B R139, R162 ;  /* 0x000000a2ff8b723e */ /* 0x000fe200020006ff */
[----:B------:R-:W-:Y:S01]  /*6530*/  HADD2.F32 R106, -RZ, R105.H1_H1 ;  /* 0x30000069ff6a7230 */ /* 0x000fe20000004100 */
[----:B------:R-:W-:Y:S01]  /*6540*/  F2FP.SATFINITE.E4M3.F32.PACK_AB_MERGE_C R203, R13, R12, R203 ;  /* 0x0000000c0dcb723e */ /* 0x000fe200048070cb */
[----:B------:R-:W-:Y:S01]  /*6550*/  FFMA R21, R81, R104, R21 ;  /* 0x0000006851157223 */ /* 0x000fe20000000015 */
[----:B------:R-:W-:Y:S01]  /*6560*/  F2FP.SATFINITE.E4M3.F32.PACK_AB_MERGE_C R208, R23, R18, RZ ;  /* 0x0000001217d0723e */ /* 0x000fe200048070ff */
[----:B------:R-:W-:Y:S02]  /*6570*/  HADD2.F32 R105, -RZ, R107.H0_H0 ;  /* 0x2000006bff697230 */ /* 0x000fe40000004100 */
[C---:B------:R-:W-:Y:S01]  /*6580*/  FMUL R22, R78.reuse, R26 ;  /* 0x0000001a4e167220 */ /* 0x040fe20000400000 */
[----:B------:R1:W-:Y:S01]  /*6590*/  STS.128 [R172+UR49+0x8200], R200 ;  /* 0x008200c8ac007988 */ /* 0x0003e20008000c31 */
[----:B------:R-:W-:Y:S01]  /*65a0*/  F2FP.SATFINITE.E4M3.F32.PACK_AB_MERGE_C R208, R17, R16, R208 ;  /* 0x0000001011d0723e */ /* 0x000fe200048070d0 */
[----:B------:R-:W-:Y:S02]  /*65b0*/  HADD2.F32 R140, -RZ, R139.H1_H1 ;  /* 0x3000008bff8c7230 */ /* 0x000fe40000004100 */
[C---:B------:R-:W-:Y:S01]  /*65c0*/  FFMA R22, R81.reuse, R103, R22 ;  /* 0x0000006751167223 */ /* 0x040fe20000000016 */
[C---:B------:R-:W-:Y:S01]  /*65d0*/  FMUL R27, R78.reuse, R27 ;  /* 0x0000001b4e1b7220 */ /* 0x040fe20000400000 */
[--C-:B------:R-:W-:Y:S02]  /*65e0*/  HADD2.F32 R107, -RZ, R109.reuse.H0_H0 ;  /* 0x2000006dff6b7230 */ /* 0x100fe40000004100 */
[C---:B------:R-:W-:Y:S01]  /*65f0*/  FMUL R26, R78.reuse, R30 ;  /* 0x0000001e4e1a7220 */ /* 0x040fe20000400000 */
[----:B------:R-:W-:Y:S02]  /*6600*/  HADD2.F32 R110, -RZ, R109.H1_H1 ;  /* 0x3000006dff6e7230 */ /* 0x000fe40000004100 */
[C---:B------:R-:W-:Y:S01]  /*6610*/  FFMA R27, R81.reuse, R106, R27 ;  /* 0x0000006a511b7223 */ /* 0x040fe2000000001b */
[C---:B------:R-:W-:Y:S01]  /*6620*/  FFMA R24, R81.reuse, R105, R24 ;  /* 0x0000006951187223 */ /* 0x040fe20000000018 */
[----:B------:R-:W-:Y:S01]  /*6630*/  FFMA R25, R81, R108, R25 ;  /* 0x0000006c51197223 */ /* 0x000fe20000000019 */
[----:B------:R-:W-:Y:S01]  /*6640*/  F2FP.F16.E4M3.UNPACK_B R141, R162.H1 ;  /* 0x000000a2ff8d723e */ /* 0x000fe200030006ff */
[----:B------:R-:W-:Y:S01]  /*6650*/  HADD2.F32 R109, -RZ, R111.H0_H0 ;  /* 0x2000006fff6d7230 */ /* 0x000fe20000004100 */
[----:B------:R-:W-:Y:S01]  /*6660*/  F2FP.SATFINITE.E4M3.F32.PACK_AB_MERGE_C R209, R27, R22, RZ ;  /* 0x000000161bd1723e */ /* 0x000fe200048070ff */
[----:B------:R-:W-:Y:S01]  /*6670*/  FFMA R26, R81, R107, R26 ;  /* 0x0000006b511a7223 */ /* 0x000fe2000000001a */
[C---:B------:R-:W-:Y:S01]  /*6680*/  FMUL R31, R78.reuse, R31 ;  /* 0x0000001f4e1f7220 */ /* 0x040fe20000400000 */
[--C-:B------:R-:W-:Y:S01]  /*6690*/  HADD2.F32 R111, -RZ, R113.reuse.H0_H0 ;  /* 0x20000071ff6f7230 */ /* 0x100fe20000004100 */
[----:B------:R-:W-:Y:S01]  /*66a0*/  F2FP.SATFINITE.E4M3.F32.PACK_AB_MERGE_C R209, R21, R20, R209 ;  /* 0x0000001415d1723e */ /* 0x000fe200048070d1 */
[----:B------:R-:W-:Y:S02]  /*66b0*/  HADD2.F32 R114, -RZ, R113.H1_H1 ;  /* 0x30000071ff727230 */ /* 0x000fe40000004100 */
[C---:B------:R-:W-:Y:S01]  /*66c0*/  FFMA R31, R81.reuse, R110, R31 ;  /* 0x0000006e511f7223 */ /* 0x040fe2000000001f */
[C---:B------:R-:W-:Y:S01]  /*66d0*/  FFMA R28, R81.reuse, R109, R28 ;  /* 0x0000006d511c7223 */ /* 0x040fe2000000001c */
[----:B------:R-:W-:Y:S01]  /*66e0*/  FFMA R29, R81, R112, R29 ;  /* 0x00000070511d7223 */ /* 0x000fe2000000001d */
[----:B------:R-:W-:Y:S02]  /*66f0*/  HADD2.F32 R113, -RZ, R115.H0_H0 ;  /* 0x20000073ff717230 */ /* 0x000fe40000004100 */
[C---:B------:R-:W-:Y:S01]  /*6700*/  FMUL R30, R78.reuse, R34 ;  /* 0x000000224e1e7220 */ /* 0x040fe20000400000 */
[----:B------:R-:W-:Y:S01]  /*6710*/  F2FP.F16.E4M3.UNPACK_B R143, R163 ;  /* 0x000000a3ff8f723e */ /* 0x000fe200020006ff */
[C---:B------:R-:W-:Y:S01]  /*6720*/  FMUL R35, R78.reuse, R35 ;  /* 0x000000234e237220 */ /* 0x040fe20000400000 */
[----:B------:R-:W-:Y:S01]  /*6730*/  HADD2.F32 R115, -RZ, R117.H0_H0 ;  /* 0x20000075ff737230 */ /* 0x000fe20000004100 */
[----:B------:R-:W-:Y:S01]  /*6740*/  F2FP.SATFINITE.E4M3.F32.PACK_AB_MERGE_C R210, R31, R26, RZ ;  /* 0x0000001a1fd2723e */ /* 0x000fe200048070ff */
[C---:B------:R-:W-:Y:S01]  /*6750*/  FFMA R30, R81.reuse, R111, R30 ;  /* 0x0000006f511e7223 */ /* 0x040fe2000000001e */
[C---:B------:R-:W-:Y:S01]  /*6760*/  FFMA R35, R81.reuse, R114, R35 ;  /* 0x0000007251237223 */ /* 0x040fe20000000023 */
[C---:B------:R-:W-:Y:S01]  /*6770*/  FFMA R32, R81.reuse, R113, R32 ;  /* 0x0000007151207223 */ /* 0x040fe20000000020 */
[----:B------:R-:W-:Y:S01]  /*6780*/  F2FP.F16.E4M3.UNPACK_B R145, R163.H1 ;  /* 0x000000a3ff91723e */ /* 0x000fe200030006ff */
[----:B------:R-:W-:Y:S01]  /*6790*/  FFMA R33, R81, R116, R33 ;  /* 0x0000007451217223 */ /* 0x000fe20000000021 */
[----:B------:R-:W-:Y:S01]  /*67a0*/  F2FP.SATFINITE.E4M3.F32.PACK_AB_MERGE_C R210, R25, R24, R210 ;  /* 0x0000001819d2723e */ /* 0x000fe200048070d2 */
[----:B------:R-:W-:Y:S01]  /*67b0*/  HADD2.F32 R144, -RZ, R143.H1_H1 ;  /* 0x3000008fff907230 */ /* 0x000fe20000004100 */
[----:B------:R-:W-:Y:S01]  /*67c0*/  F2FP.SATFINITE.E4M3.F32.PACK_AB_MERGE_C R211, R35, R30, RZ ;  /* 0x0000001e23d3723e */ /* 0x000fe200048070ff */
[----:B------:R-:W-:Y:S02]  /*67d0*/  HADD2.F32 R118, -RZ, R117.H1_H1 ;  /* 0x30000075ff767230 */ /* 0x000fe40000004100 */
[C---:B------:R-:W-:Y:S01]  /*67e0*/  FMUL R34, R78.reuse, R38 ;  /* 0x000000264e227220 */ /* 0x040fe20000400000 */
[----:B------:R-:W-:Y:S01]  /*67f0*/  HADD2.F32 R117, -RZ, R119.H0_H0 ;  /* 0x20000077ff757230 */ /* 0x000fe20000004100 */
[----:B------:R-:W-:Y:S01]  /*6800*/  F2FP.SATFINITE.E4M3.F32.PACK_AB_MERGE_C R211, R29, R28, R211 ;  /* 0x0000001c1dd3723e */ /* 0x000fe200048070d3 */
[C---:B------:R-:W-:Y:S01]  /*6810*/  FMUL R39, R78.reuse, R39 ;  /* 0x000000274e277220 */ /* 0x040fe20000400000 */
[--C-:B------:R-:W-:Y:S02]  /*6820*/  HADD2.F32 R119, -RZ, R121.reuse.H0_H0 ;  /* 0x20000079ff777230 */ /* 0x100fe40000004100 */
[C---:B------:R-:W-:Y:S01]  /*6830*/  FFMA R34, R81.reuse, R115, R34 ;  /* 0x0000007351227223 */ /* 0x040fe20000000022 */
[----:B------:R-:W-:Y:S01]  /*6840*/  HADD2.F32 R122, -RZ, R121.H1_H1 ;  /* 0x30000079ff7a7230 */ /* 0x000fe20000004100 */
[----:B------:R1:W-:Y:S01]  /*6850*/  STS.128 [R192+0x8010], R208 ;  /* 0x008010d0c0007388 */ /* 0x0003e20000000c00 */
[----:B------:R-:W-:Y:S02]  /*6860*/  HADD2.F32 R121, -RZ, R123.H0_H0 ;  /* 0x2000007bff797230 */ /* 0x000fe40000004100 */
[C---:B------:R-:W-:Y:S01]  /*6870*/  FFMA R39, R81.reuse, R118, R39 ;  /* 0x0000007651277223 */ /* 0x040fe20000000027 */
[C---:B------:R-:W-:Y:S01]  /*6880*/  FFMA R36, R81.reuse, R117, R36 ;  /* 0x0000007551247223 */ /* 0x040fe20000000024 */
[----:B------:R-:W-:Y:S01]  /*6890*/  FFMA R37, R81, R120, R37 ;  /* 0x0000007851257223 */ /* 0x000fe20000000025 */
[C---:B------:R-:W-:Y:S01]  /*68a0*/  FMUL R38, R78.reuse, R42 ;  /* 0x0000002a4e267220 */ /* 0x040fe20000400000 */
[----:B------:R-:W-:Y:S01]  /*68b0*/  ISETP.NE.AND P0, PT, R189, RZ, PT ;  /* 0x000000ffbd00720c */ /* 0x000fe20003f05270 */
[C---:B------:R-:W-:Y:S01]  /*68c0*/  FMUL R43, R78.reuse, R43 ;  /* 0x0000002b4e2b7220 */ /* 0x040fe20000400000 */
[--C-:B------:R-:W-:Y:S01]  /*68d0*/  HADD2.F32 R123, -RZ, R125.reuse.H0_H0 ;  /* 0x2000007dff7b7230 */ /* 0x100fe20000004100 */
[----:B------:R-:W-:Y:S01]  /*68e0*/  F2FP.SATFINITE.E4M3.F32.PACK_AB_MERGE_C R212, R39, R34, RZ ;  /* 0x0000002227d4723e */ /* 0x000fe200048070ff */
[C---:B------:R-:W-:Y:S01]  /*68f0*/  FFMA R38, R81.reuse, R119, R38 ;  /* 0x0000007751267223 */ /* 0x040fe20000000026 */
[C---:B------:R-:W-:Y:S01]  /*6900*/  FFMA R43, R81.reuse, R122, R43 ;  /* 0x0000007a512b7223 */ /* 0x040fe2000000002b */
[----:B------:R-:W-:Y:S01]  /*6910*/  FFMA R40, R81, R121, R40 ;  /* 0x0000007951287223 */ /* 0x000fe20000000028 */
[----:B------:R-:W-:Y:S01]  /*6920*/  F2FP.SATFINITE.E4M3.F32.PACK_AB_MERGE_C R212, R33, R32, R212 ;  /* 0x0000002021d4723e */ /* 0x000fe200048070d4 */
[----:B------:R-:W-:Y:S01]  /*6930*/  FFMA R41, R81, R124, R41 ;  /* 0x0000007c51297223 */ /* 0x000fe20000000029 */
[----:B------:R-:W-:Y:S01]  /*6940*/  HADD2.F32 R126, -RZ, R125.H1_H1 ;  /* 0x3000007dff7e7230 */ /* 0x000fe20000004100 */
[----:B------:R-:W-:Y:S01]  /*6950*/  F2FP.SATFINITE.E4M3.F32.PACK_AB_MERGE_C R213, R43, R38, RZ ;  /* 0x000000262bd5723e */ /* 0x000fe200048070ff */
[----:B------:R-:W-:Y:S02]  /*6960*/  HADD2.F32 R125, -RZ, R127.H0_H0 ;  /* 0x2000007fff7d7230 */ /* 0x000fe40000004100 */
[C---:B------:R-:W-:Y:S01]  /*6970*/  FMUL R42, R78.reuse, R46 ;  /* 0x0000002e4e2a7220 */ /* 0x040fe20000400000 */
[----:B------:R-:W-:Y:S01]  /*6980*/  FMUL R47, R78, R47 ;  /* 0x0000002f4e2f7220 */ /* 0x000fe20000400000 */
[--C-:B------:R-:W-:Y:S01]  /*6990*/  HADD2.F32 R127, -RZ, R129.reuse.H0_H0 ;  /* 0x20000081ff7f7230 */ /* 0x100fe20000004100 */
[----:B------:R-:W-:Y:S01]  /*69a0*/  F2FP.SATFINITE.E4M3.F32.PACK_AB_MERGE_C R213, R37, R36, R213 ;  /* 0x0000002425d5723e */ /* 0x000fe200048070d5 */
[C---:B------:R-:W-:Y:S01]  /*69b0*/  FFMA R42, R81.reuse, R123, R42 ;  /* 0x0000007b512a7223 */ /* 0x040fe2000000002a */
[C---:B------:R-:W-:Y:S01]  /*69c0*/  FFMA R47, R81.reuse, R126, R47 ;  /* 0x0000007e512f7223 */ /* 0x040fe2000000002f */
[C---:B------:R-:W-:Y:S01]  /*69d0*/  FFMA R44, R81.reuse, R125, R44 ;  /* 0x0000007d512c7223 */ /* 0x040fe2000000002c */
[----:B------:R-:W-:Y:S01]  /*69e0*/  ISETP.NE.AND P6, PT, R198, RZ, PT ;  /* 0x000000ffc600720c */ /* 0x000fe20003fc5270 */
[----:B------:R-:W-:Y:S01]  /*69f0*/  FFMA R45, R81, R128, R45 ;  /* 0x00000080512d7223 */ /* 0x000fe2000000002d */
[----:B------:R-:W-:Y:S01]  /*6a00*/  HADD2.F32 R130, -RZ, R129.H1_H1 ;  /* 0x30000081ff827230 */ /* 0x000fe20000004100 */
[----:B------:R-:W-:Y:S01]  /*6a10*/  F2FP.SATFINITE.E4M3.F32.PACK_AB_MERGE_C R214, R47, R42, RZ ;  /* 0x0000002a2fd6723e */ /* 0x000fe200048070ff */
[----:B------:R-:W-:Y:S02]  /*6a20*/  HADD2.F32 R129, -RZ, R131.H0_H0 ;  /* 0x20000083ff817230 */ /* 0x000fe40000004100 */
[C---:B------:R-:W-:Y:S01]  /*6a30*/  FMUL R46, R78.reuse, R50 ;  /* 0x000000324e2e7220 */ /* 0x040fe20000400000 */
[C---:B------:R-:W-:Y:S01]  /*6a40*/  FMUL R51, R78.reuse, R51 ;  /* 0x000000334e337220 */ /* 0x040fe20000400000 */
[--C-:B------:R-:W-:Y:S02]  /*6a50*/  HADD2.F32 R131, -RZ, R133.reuse.H0_H0 ;  /* 0x20000085ff837230 */ /* 0x100fe40000004100 */
[C---:B------:R-:W-:Y:S01]  /*6a60*/  FMUL R50, R78.reuse, R54 ;  /* 0x000000364e327220 */ /* 0x040fe20000400000 */
[C---:B------:R-:W-:Y:S01]  /*6a70*/  FFMA R46, R81.reuse, R127, R46 ;  /* 0x0000007f512e7223 */ /* 0x040fe2000000002e */
[----:B------:R-:W-:Y:S02]  /*6a80*/  HADD2.F32 R134, -RZ, R133.H1_H1 ;  /* 0x30000085ff867230 */ /* 0x000fe40000004100 */
[C---:B------:R-:W-:Y:S01]  /*6a90*/  FFMA R51, R81.reuse, R130, R51 ;  /* 0x0000008251337223 */ /* 0x040fe20000000033 */
[----:B------:R-:W-:Y:S02]  /*6aa0*/  HADD2.F32 R133, -RZ, R135.H0_H0 ;  /* 0x20000087ff857230 */ /* 0x000fe40000004100 */
[C---:B------:R-:W-:Y:S01]  /*6ab0*/  FMUL R55, R78.reuse, R55 ;  /* 0x000000374e377220 */ /* 0x040fe20000400000 */
[C---:B------:R-:W-:Y:S01]  /*6ac0*/  FFMA R48, R81.reuse, R129, R48 ;  /* 0x0000008151307223 */ /* 0x040fe20000000030 */
[C---:B------:R-:W-:Y:S01]  /*6ad0*/  FFMA R49, R81.reuse, R132, R49 ;  /* 0x0000008451317223 */ /* 0x040fe20000000031 */
[--C-:B------:R-:W-:Y:S02]  /*6ae0*/  HADD2.F32 R135, -RZ, R137.reuse.H0_H0 ;  /* 0x20000089ff877230 */ /* 0x100fe40000004100 */
[C---:B------:R-:W-:Y:S01]  /*6af0*/  FFMA R50, R81.reuse, R131, R50 ;  /* 0x0000008351327223 */ /* 0x040fe20000000032 */
[----:B------:R-:W-:Y:S02]  /*6b00*/  HADD2.F32 R138, -RZ, R137.H1_H1 ;  /* 0x30000089ff8a7230 */ /* 0x000fe40000004100 */
[C---:B------:R-:W-:Y:S01]  /*6b10*/  FMUL R54, R78.reuse, R58 ;  /* 0x0000003a4e367220 */ /* 0x040fe20000400000 */
[----:B------:R-:W-:Y:S02]  /*6b20*/  HADD2.F32 R137, -RZ, R139.H0_H0 ;  /* 0x2000008bff897230 */ /* 0x000fe40000004100 */
[C---:B------:R-:W-:Y:S01]  /*6b30*/  FFMA R55, R81.reuse, R134, R55 ;  /* 0x0000008651377223 */ /* 0x040fe20000000037 */
        /* <DEDUP_REMOVED lines=16> */
[----:B------:R-:W-:Y:S01]  /*6c40*/  FFMA R63, R81, R142, R63 ;  /* 0x0000008e513f7223 */ /* 0x000fe2000000003f */
[----:B------:R-:W-:Y:S01]  /*6c50*/  FMUL R67, R78, R67 ;  /* 0x000000434e437220 */ /* 0x000fe20000400000 */
[----:B------:R-:W-:Y:S01]  /*6c60*/  F2FP.SATFINITE.E4M3.F32.PACK_AB_MERGE_C R215, R51, R46, RZ ;  /* 0x0000002e33d7723e */ /* 0x000fe200048070ff */
[C---:B------:R-:W-:Y:S01]  /*6c70*/  FFMA R60, R81.reuse, R141, R60 ;  /* 0x0000008d513c7223 */ /* 0x040fe2000000003c */
[C---:B------:R-:W-:Y:S01]  /*6c80*/  FFMA R61, R81.reuse, R144, R61 ;  /* 0x00000090513d7223 */ /* 0x040fe2000000003d */
[C---:B------:R-:W-:Y:S01]  /*6c90*/  FFMA R62, R81.reuse, R143, R62 ;  /* 0x0000008f513e7223 */ /* 0x040fe2000000003e */
[----:B------:R-:W-:Y:S01]  /*6ca0*/  FFMA R67, R81, R146, R67 ;  /* 0x0000009251437223 */ /* 0x000fe20000000043 */
[----:B------:R-:W-:Y:S02]  /*6cb0*/  F2FP.SATFINITE.E4M3.F32.PACK_AB_MERGE_C R214, R41, R40, R214 ;  /* 0x0000002829d6723e */ /* 0x000fe400048070d6 */
[----:B------:R-:W-:Y:S02]  /*6cc0*/  F2FP.SATFINITE.E4M3.F32.PACK_AB_MERGE_C R215, R45, R44, R215 ;  /* 0x0000002c2dd7723e */ /* 0x000fe400048070d7 */
[----:B------:R-:W-:Y:S02]  /*6cd0*/  F2FP.SATFINITE.E4M3.F32.PACK_AB_MERGE_C R216, R55, R50, RZ ;  /* 0x0000003237d8723e */ /* 0x000fe400048070ff */
[----:B------:R-:W-:Y:S01]  /*6ce0*/  F2FP.SATFINITE.E4M3.F32.PACK_AB_MERGE_C R217, R59, R54, RZ ;  /* 0x000000363bd9723e */ /* 0x000fe200048070ff */
[----:B------:R1:W-:Y:S01]  /*6cf0*/  STS.128 [R195+0x8020], R212 ;  /* 0x008020d4c3007388 */ /* 0x0003e20000000c00 */
[----:B------:R-:W-:Y:S02]  /*6d00*/  F2FP.SATFINITE.E4M3.F32.PACK_AB_MERGE_C R218, R63, R58, RZ ;  /* 0x0000003a3fda723e */ /* 0x000fe400048070ff */
[----:B------:R-:W-:Y:S02]  /*6d10*/  F2FP.SATFINITE.E4M3.F32.PACK_AB_MERGE_C R219, R67, R62, RZ ;  /* 0x0000003e43db723e */ /* 0x000fe400048070ff */
[----:B------:R-:W-:Y:S02]  /*6d20*/  F2FP.SATFINITE.E4M3.F32.PACK_AB_MERGE_C R216, R49, R48, R216 ;  /* 0x0000003031d8723e */ /* 0x000fe400048070d8 */
[----:B------:R-:W-:Y:S02]  /*6d30*/  F2FP.SATFINITE.E4M3.F32.PACK_AB_MERGE_C R217, R53, R52, R217 ;  /* 0x0000003435d9723e */ /* 0x000fe400048070d9 */
[----:B------:R-:W-:Y:S02]  /*6d40*/  F2FP.SATFINITE.E4M3.F32.PACK_AB_MERGE_C R218, R57, R56, R218 ;  /* 0x0000003839da723e */ /* 0x000fe400048070da */
[----:B------:R-:W-:Y:S02]  /*6d50*/  F2FP.SATFINITE.E4M3.F32.PACK_AB_MERGE_C R219, R61, R60, R219 ;  /* 0x0000003c3ddb723e */ /* 0x000fe400048070db */
[----:B------:R-:W-:Y:S02]  /*6d60*/  LEA R204, R181, UR49, 0x3 ;  /* 0x00000031b5cc7c11 */ /* 0x000fe4000f8e18ff */
[----:B------:R-:W-:Y:S01]  /*6d70*/  @P6 SHF.L.U32 R221, R180, 0x1f, RZ ;  /* 0x0000001fb4dd6819 */ /* 0x000fe200000006ff */
[----:B------:R1:W-:Y:S01]  /*6d80*/  STS.128 [R194+0x8010], R216 ;  /* 0x008010d8c2007388 */ /* 0x0003e20000000c00 */
[----:B------:R-:W-:Y:S01]  /*6d90*/  @!PT LDS RZ, [RZ] ;  /* 0x00000000fffff984 */ /* 0x000fe20000000800 */
[----:B------:R-:W-:Y:S01]  /*6da0*/  @!PT LDS RZ, [RZ] ;  /* 0x00000000fffff984 */ /* 0x000fe20000000800 */
[----:B------:R-:W-:Y:S01]  /*6db0*/  @!PT LDS RZ, [RZ] ;  /* 0x00000000fffff984 */ /* 0x000fe20000000800 */
[----:B------:R-:W-:Y:S01]  /*6dc0*/  @!PT LDS RZ, [RZ] ;  /* 0x00000000fffff984 */ /* 0x000fe20000000800 */
[----:B------:R2:W-:Y:S07]  /*6dd0*/  MEMBAR.ALL.CTA ;  /* 0x0000000000007992 */ /* 0x0005ee0000008000 */
[----:B--2---:R-:W2:Y:S02]  /*6de0*/  FENCE.VIEW.ASYNC.S ;  /* 0x00000000000073c6 */ /* 0x004ea40000000000 */
[----:B--2---:R-:W-:Y:S06]  /*6df0*/  BAR.SYNC.DEFER_BLOCKING 0x1, 0x80 ;  /* 0x0042000000007b1d */ /* 0x004fec0000010000 */
[----:B------:R-:W-:Y:S05]  /*6e00*/  @P0 BRA `(.L_x_101) ;  /* 0x0000000000280947 */ /* 0x000fea0003800000 */
[----:B------:R-:W-:Y:S02]  /*6e10*/  UIADD3 UR4, UPT, UPT, UR49, 0x8200, URZ ;  /* 0x0000820031047890 */ /* 0x000fe4000fffe0ff */
[----:B------:R-:W-:Y:S01]  /*6e20*/  UIADD3 UR6, UP0, UPT, UR52, 0x680, URZ ;  /* 0x0000068034067890 */ /* 0x000fe2000ff1e0ff */
[----:B------:R-:W-:Y:S03]  /*6e30*/  UMOV UR43, UR36 ;  /* 0x00000024002b7c82 */ /* 0x000fe60008000000 */
[----:B------:R-:W-:Y:S01]  /*6e40*/  MOV R188, UR4 ;  /* 0x0000000400bc7c02 */ /* 0x000fe20008000f00 */
[----:B------:R-:W-:Y:S03]  /*6e50*/  UIADD3.X UR7, UPT, UPT, URZ, UR53, URZ, UP0, !UPT ;  /* 0x00000035ff077290 */ /* 0x000fe600087fe4ff */
[----:B------:R-:W-:Y:S11]  /*6e60*/  R2UR UR40, R188 ;  /* 0x00000000bc2872ca */ /* 0x000ff600000e0000 */
[----:B------:R-:W-:Y:S02]  /*6e70*/  @!UPT UIADD3 URZ, UPT, UPT, URZ, URZ, URZ ;  /* 0x000000fffffff290 */ /* 0x000fe4000fffe0ff */
[----:B------:R2:W-:Y:S01]  /*6e80*/  UTMASTG.3D [UR40], [UR6] ;  /* 0x00000028060073b5 */ /* 0x0005e20008010000 */
[----:B------:R0:W-:Y:S01]  /*6e90*/  UTMACMDFLUSH ;  /* 0x00000000000079b7 */ /* 0x0001e20000000000 */
[----:B--2---:R-:W-:Y:S04]  /*6ea0*/  DEPBAR.LE SB0, 0x1 ;  /* 0x000080400000791a */ /* 0x004fe80000000000 */
.L_x_101:
[----:B------:R-:W-:Y:S05]  /*6eb0*/  BSYNC.RECONVERGENT B0 ;  /* 0x0000000000007941 */ /* 0x000fea0003800200 */
.L_x_100:
[----:B------:R-:W-:Y:S06]  /*6ec0*/  BAR.SYNC.DEFER_BLOCKING 0x1, 0x80 ;  /* 0x0042000000007b1d */ /* 0x000fec0000010000 */
[----:B------:R-:W2:Y:S01]  /*6ed0*/  @P6 SYNCS.PHASECHK.TRANS64.TRYWAIT P0, [R204+URZ+0x70], R221 ;  /* 0x000070ddcc0065a7 */ /* 0x000ea200080011ff */
[----:B------:R-:W-:Y:S01]  /*6ee0*/  BSSY B1, `(.L_x_102) ;  /* 0x0000023000017945 */ /* 0x000fe20003800000 */
[----:B--2---:R-:W-:Y:S03]  /*6ef0*/  @P6 SEL R196, RZ, 0x1, !P0 ;  /* 0x00000001ffc46807 */ /* 0x004fe60004000000 */
[----:B------:R-:W-:Y:S05]  /*6f00*/  @!P6 BRA `(.L_x_103) ;  /* 0x000000000080e947 */ /* 0x000fea0003800000 */
[----:B------:R-:W-:Y:S01]  /*6f10*/  ISETP.NE.AND P1, PT, R197, RZ, PT ;  /* 0x000000ffc500720c */ /* 0x000fe20003f25270 */
[----:B------:R-:W-:Y:S01]  /*6f20*/  BSSY B0, `(.L_x_104) ;  /* 0x000000a000007945 */ /* 0x000fe20003800000 */
[----:B------:R-:W-:Y:S11]  /*6f30*/  ISETP.NE.AND P0, PT, R196, RZ, PT ;  /* 0x000000ffc400720c */ /* 0x000ff60003f05270 */
[----:B------:R-:W-:Y:S04]  /*6f40*/  @P1 IMAD R0, R181, 0x2000, R186 ;  /* 0x00002000b5001824 */ /* 0x000fe800078e02ba */
[C---:B------:R-:W-:Y:S01]  /*6f50*/  @P1 IMAD.IADD R6, R0.reuse, 0x1, R199 ;  /* 0x0000000100061824 */ /* 0x040fe200078e02c7 */
[----:B------:R-:W-:Y:S03]  /*6f60*/  @P1 IADD3 R4, PT, PT, R0, R207, RZ ;  /* 0x000000cf00041210 */ /* 0x000fe60007ffe0ff */
[----:B------:R-:W-:Y:S01]  /*6f70*/  @P1 IMAD.IADD R2, R205, 0x1, R6 ;  /* 0x00000001cd021824 */ /* 0x000fe200078e0206 */
[----:B------:R-:W-:Y:S06]  /*6f80*/  @P0 BRA `(.L_x_105) ;  /* 0x00000000000c0947 */ /* 0x000fec0003800000 */
[----:B------:R-:W-:Y:S04]  /*6f90*/  SHF.L.U32 R3, R180, 0x1f, RZ ;  /* 0x0000001fb4037819 */ /* 0x000fe800000006ff */
[----:B------:R-:W2:Y:S02]  /*6fa0*/  SYNCS.PHASECHK.TRANS64.TRYWAIT P0, [R204+URZ+0x70], R3 ;  /* 0x00007003cc0075a7 */ /* 0x000ea400080011ff */
[----:B--2---:R-:W-:Y:S05]  /*6fb0*/  @!P0 BRA `(.L_x_106) ;  /* 0x0000004c00148947 */ /* 0x004fea0003800000 */
.L_x_105:
[----:B------:R-:W-:Y:S05]  /*6fc0*/  BSYNC B0 ;  /* 0x0000000000007941 */ /* 0x000fea0003800000 */
.L_x_104:
[----:B------:R-:W-:Y:S01]  /*6fd0*/  ISETP.NE.AND P0, PT, R197, RZ, PT ;  /* 0x000000ffc500720c */ /* 0x000fe20003f05270 */
[----:B--2---:R-:W-:Y:S02]  /*6fe0*/  VIADD R204, R204, 0x90 ;  /* 0x00000090cccc7836 */ /* 0x004fe40000000000 */
[----:B------:R-:W-:Y:S02]  /*6ff0*/  IMAD.U32 R3, RZ, RZ, UR37 ;  /* 0x00000025ff037e24 */ /* 0x000fe4000f8e00ff */
[----:B------:R-:W-:Y:S03]  /*7000*/  VIADD R181, R181, 0x1 ;  /* 0x00000001b5b57836 */ /* 0x000fe60000000000 */
[----:B------:R-:W-:Y:S05]  /*7010*/  PRMT R3, R3, 0x654, R204 ;  /* 0x0000065403037816 */ /* 0x000fea00000000cc */
[----:B------:R2:W3:Y:S04]  /*7020*/  @P0 LDS.128 R148, [R0] ;  /* 0x0000000000940984 */ /* 0x0004e80000000c00 */
[----:B------:R2:W4:Y:S04]  /*7030*/  @P0 LDS.128 R156, [R4+0x20] ;  /* 0x00002000049c0984 */ /* 0x0005280000000c00 */
        /* <DEDUP_REMOVED lines=9> */
[----:B------:R-:W-:Y:S01]  /*70d0*/  SEL R181, R181, RZ, P0 ;  /* 0x000000ffb5b57207 */ /* 0x000fe20000000000 */
[----:B-----5:R5:W-:Y:S02]  /*70e0*/  SYNCS.ARRIVE.TRANS64.RED.A1T0 RZ, [R3+URZ], RZ ;  /* 0x000000ff03ff79a7 */ /* 0x020be400081004ff */
[----:B-----5:R-:W-:Y:S04]  /*70f0*/  SEL R3, RZ, 0x1, P0 ;  /* 0x00000001ff037807 */ /* 0x020fe80000000000 */
[----:B--234-:R-:W-:Y:S02]  /*7100*/  LOP3.LUT R180, R180, R3, RZ, 0x3c, !PT ;  /* 0x00000003b4b47212 */ /* 0x01cfe400078e3cff */
.L_x_103:
[----:B------:R-:W-:Y:S05]  /*7110*/  BSYNC B1 ;  /* 0x0000000000017941 */ /* 0x000fea0003800000 */
.L_x_102:
[----:B------:R-:W-:Y:S01]  /*7120*/  VIADD R0, R80, 0x40 ;  /* 0x0000004050007836 */ /* 0x000fe20000000000 */
[----:B------:R-:W-:Y:S04]  /*7130*/  BSSY.RECONVERGENT B6, `(.L_x_107) ;  /* 0x0000015000067945 */ /* 0x000fe80003800200 */
[----:B------:R-:W-:Y:S04]  /*7140*/  SHF.R.U32.HI R0, RZ, 0x15, R0 ;  /* 0x00000015ff007819 */ /* 0x000fe80000011600 */
[----:B------:R-:W-:Y:S11]  /*7150*/  LOP3.LUT P0, RZ, R0, 0x3, R173, 0x48, !PT ;  /* 0x0000000300ff7812 */ /* 0x000ff600078048ad */
[----:B------:R-:W-:Y:S02]  /*7160*/  @!UPT UIADD3 URZ, UPT, UPT, URZ, URZ, URZ ;  /* 0x000000fffffff290 */ /* 0x000fe4000fffe0ff */
[----:B------:R-:W-:Y:S05]  /*7170*/  @!P0 BRA `(.L_x_108) ;  /* 0x0000000000408947 */ /* 0x000fea0003800000 */
[----:B------:R-:W2:Y:S01]  /*7180*/  LDCU.64 UR8, c[0x4][0x78] ;  /* 0x01000f00ff0877ac */ /* 0x000ea20008000a00 */
[----:B------:R-:W-:Y:S01]  /*7190*/  MOV R3, 0x0 ;  /* 0x0000000000037802 */ /* 0x000fe20000000f00 */
[----:B------:R-:W-:Y:S02]  /*71a0*/  HFMA2 R12, -RZ, RZ, 0, 5.9604644775390625e-08 ;  /* 0x00000001ff0c7431 */ /* 0x000fe400000001ff */
[----:B------:R-:W-:Y:S02]  /*71b0*/  IMAD.MOV.U32 R8, RZ, RZ, 0x192 ;  /* 0x00000192ff087424 */ /* 0x000fe400078e00ff */
[----:B------:R-:W-:Y:S01]  /*71c0*/  IMAD.MOV.U32 R13, RZ, RZ, RZ ;  /* 0x000000ffff0d7224 */ /* 0x000fe200078e00ff */
[----:B------:R-:W3:Y:S01]  /*71d0*/  LDCU.64 UR6, c[0x4][0x80] ;  /* 0x01001000ff0677ac */ /* 0x000ee20008000a00 */
[----:B------:R-:W4:Y:S01]  /*71e0*/  LDC.64 R2, c[0x4][R3] ;  /* 0x0100000003027b82 */ /* 0x000f220000000a00 */
[----:B------:R-:W5:Y:S01]  /*71f0*/  LDCU.64 UR4, c[0x4][0x18] ;  /* 0x01000300ff0477ac */ /* 0x000f620008000a00 */
[----:B--2---:R-:W-:Y:S01]  /*7200*/  MOV R5, UR9 ;  /* 0x0000000900057c02 */ /* 0x004fe20008000f00 */
[----:B------:R-:W-:Y:S01]  /*7210*/  IMAD.U32 R4, RZ, RZ, UR8 ;  /* 0x00000008ff047e24 */ /* 0x000fe2000f8e00ff */
[----:B---3--:R-:W-:Y:S01]  /*7220*/  MOV R7, UR7 ;  /* 0x0000000700077c02 */ /* 0x008fe20008000f00 */
[----:B------:R-:W-:Y:S01]  /*7230*/  IMAD.U32 R6, RZ, RZ, UR6 ;  /* 0x00000006ff067e24 */ /* 0x000fe2000f8e00ff */
[----:B-----5:R-:W-:Y:S01]  /*7240*/  MOV R11, UR5 ;  /* 0x00000005000b7c02 */ /* 0x020fe20008000f00 */
[----:B------:R-:W-:Y:S02]  /*7250*/  IMAD.U32 R10, RZ, RZ, UR4 ;  /* 0x00000004ff0a7e24 */ /* 0x000fe4000f8e00ff */
[----:B------:R-:W-:Y:S07]  /*7260*/  LEPC R20, `(.L_x_108) ;  /* 0x000000001014794e */ /* 0x000fee0000000000 */
[----:B-1--4-:R-:W-:Y:S05]  /*7270*/  CALL.ABS.NOINC R2 ;  /* 0x0000000002007343 */ /* 0x012fea0003c00000 */
.L_x_108:
[----:B------:R-:W-:Y:S05]  /*7280*/  BSYNC.RECONVERGENT B6 ;  /* 0x0000000000067941 */ /* 0x000fea0003800200 */
.L_x_107:
[----:B------:R-:W-:Y:S01]  /*7290*/  F2FP.F16.E4M3.UNPACK_B R4, R149 ;  /* 0x00000095ff04723e */ /* 0x000fe200020006ff */
[----:B------:R-:W-:Y:S05]  /*72a0*/  WARPSYNC.ALL ;  /* 0x0000000000007948 */ /* 0x000fea0003800000 */
[----:B------:R-:W-:Y:S01]  /*72b0*/  R2UR UR4, R80 ;  /* 0x00000000500472ca */ /* 0x000fe200000e0000 */
[--C-:B------:R-:W-:Y:S01]  /*72c0*/  HADD2.F32 R88, -RZ, R4.reuse.H0_H0 ;  /* 0x20000004ff587230 */ /* 0x100fe20000004100 */
[-C--:B------:R-:W-:Y:S01]  /*72d0*/  F2FP.F16.E4M3.UNPACK_B R0, R148.reuse ;  /* 0x00000094ff00723e */ /* 0x080fe200020006ff */
[----:B------:R-:W-:Y:S01]  /*72e0*/  HADD2.F32 R83, -RZ, R4.H1_H1 ;  /* 0x30000004ff537230 */ /* 0x000fe20000004100 */
[----:B------:R-:W-:Y:S01]  /*72f0*/  F2FP.F16.E4M3.UNPACK_B R4, R151 ;  /* 0x00000097ff04723e */ /* 0x000fe200020006ff */
[----:B------:R-:W-:Y:S01]  /*7300*/  BSSY.RECONVERGENT B0, `(.L_x_109) ;  /* 0x0000116000007945 */ /* 0x000fe20003800200 */
[----:B------:R-:W-:Y:S01]  /*7310*/  F2FP.F16.E4M3.UNPACK_B R3, R148.H1 ;  /* 0x00000094ff03723e */ /* 0x000fe200030006ff */
[--C-:B------:R-:W-:Y:S01]  /*7320*/  HADD2.F32 R2, -RZ, R0.reuse.H0_H0 ;  /* 0x20000000ff027230 */ /* 0x100fe20000004100 */
[----:B-1----:R-:W-:Y:S01]  /*7330*/  F2FP.F16.E4M3.UNPACK_B R135, R162 ;  /* 0x000000a2ff87723e */ /* 0x002fe200020006ff */
[----:B------:R-:W-:Y:S01]  /*7340*/  HADD2.F32 R82, -RZ, R0.H1_H1 ;  /* 0x30000000ff527230 */ /* 0x000fe20000004100 */
[----:B------:R-:W-:Y:S01]  /*7350*/  F2FP.F16.E4M3.UNPACK_B R0, R149.H1 ;  /* 0x00000095ff00723e */ /* 0x000fe200030006ff */
[--C-:B------:R-:W-:Y:S01]  /*7360*/  HADD2.F32 R84, -RZ, R3.reuse.H0_H0 ;  /* 0x20000003ff547230 */ /* 0x100fe20000004100 */
[----:B------:R-:W-:Y:S01]  /*7370*/  F2FP.F16.E4M3.UNPACK_B R125, R159.H1 ;  /* 0x0000009fff7d723e */ /* 0x000fe200030006ff */
[----:B------:R-:W-:Y:S01]  /*7380*/  HADD2.F32 R86, -RZ, R3.H1_H1 ;  /* 0x30000003ff567230 */ /* 0x000fe20000004100 */
[-C--:B------:R-:W-:Y:S01]  /*7390*/  F2FP.F16.E4M3.UNPACK_B R3, R150.reuse ;  /* 0x00000096ff03723e */ /* 0x080fe200020006ff */
[--C-:B------:R-:W-:Y:S01]  /*73a0*/  HADD2.F32 R90, -RZ, R0.reuse.H0_H0 ;  /* 0x20000000ff5a7230 */ /* 0x100fe20000004100 */
[----:B------:R-:W-:Y:S01]  /*73b0*/  ISETP.NE.AND P0, PT, R189, RZ, PT ;  /* 0x000000ffbd00720c */ /* 0x000fe20003f05270 */
[----:B------:R-:W-:Y:S01]  /*73c0*/  HADD2.F32 R85, -RZ, R0.H1_H1 ;  /* 0x30000000ff557230 */ /* 0x000fe20000004100 */
[----:B------:R-:W-:Y:S01]  /*73d0*/  F2FP.F16.E4M3.UNPACK_B R0, R150.H1 ;  /* 0x00000096ff00723e */ /* 0x000fe200030006ff */
[--C-:B------:R-:W-:Y:S01]  /*73e0*/  HADD2.F32 R92, -RZ, R3.reuse.H0_H0 ;  /* 0x20000003ff5c7230 */ /* 0x100fe20000004100 */
[----:B------:R-:W-:Y:S01]  /*73f0*/  ISETP.NE.AND P6, PT, R198, RZ, PT ;  /* 0x000000ffc600720c */ /* 0x000fe20003fc5270 */
[----:B------:R-:W-:Y:S01]  /*7400*/  HADD2.F32 R87, -RZ, R3.H1_H1 ;  /* 0x30000003ff577230 */ /* 0x000fe20000004100 */
[----:B------:R-:W-:Y:S01]  /*7410*/  F2FP.F16.E4M3.UNPACK_B R3, R151.H1 ;  /* 0x00000097ff03723e */ /* 0x000fe200030006ff */
[--C-:B------:R-:W-:Y:S02]  /*7420*/  HADD2.F32 R94, -RZ, R0.reuse.H0_H0 ;  /* 0x20000000ff5e7230 */ /* 0x100fe40000004100 */
[----:B------:R-:W-:Y:S01]  /*7430*/  HADD2.F32 R89, -RZ, R0.H1_H1 ;  /* 0x30000000ff597230 */ /* 0x000fe20000004100 */
[-C--:B------:R-:W-:Y:S01]  /*7440*/  F2FP.F16.E4M3.UNPACK_B R0, R152.reuse ;  /* 0x00000098ff00723e */ /* 0x080fe200020006ff */
[--C-:B------:R-:W-:Y:S02]  /*7450*/  HADD2.F32 R96, -RZ, R4.reuse.H0_H0 ;  /* 0x20000004ff607230 */ /* 0x100fe40000004100 */
[----:B------:R-:W-:Y:S01]  /*7460*/  HADD2.F32 R91, -RZ, R4.H1_H1 ;  /* 0x30000004ff5b7230 */ /* 0x000fe20000004100 */
[-C--:B------:R-:W-:Y:S01]  /*7470*/  F2FP.F16.E4M3.UNPACK_B R4, R153.reuse ;  /* 0x00000099ff04723e */ /* 0x080fe200020006ff */
[--C-:B------:R-:W-:Y:S02]  /*7480*/  HADD2.F32 R100, -RZ, R0.reuse.H0_H0 ;  /* 0x20000000ff647230 */ /* 0x100fe40000004100 */
[----:B------:R-:W-:Y:S01]  /*7490*/  HADD2.F32 R95, -RZ, R0.H1_H1 ;  /* 0x30000000ff5f7230 */ /* 0x000fe20000004100 */
[----:B------:R-:W-:Y:S01]  /*74a0*/  F2FP.F16.E4M3.UNPACK_B R0, R153.H1 ;  /* 0x00000099ff00723e */ /* 0x000fe200030006ff */
[--C-:B------:R-:W-:Y:S02]  /*74b0*/  HADD2.F32 R98, -RZ, R3.reuse.H0_H0 ;  /* 0x20000003ff627230 */ /* 0x100fe40000004100 */
[----:B------:R-:W-:Y:S01]  /*74c0*/  HADD2.F32 R93, -RZ, R3.H1_H1 ;  /* 0x30000003ff5d7230 */ /* 0x000fe20000004100 */
[----:B------:R-:W-:Y:S01]  /*74d0*/  F2FP.F16.E4M3.UNPACK_B R3, R152.H1 ;  /* 0x00000098ff03723e */ /* 0x000fe200030006ff */
[--C-:B------:R-:W-:Y:S02]  /*74e0*/  HADD2.F32 R106, -RZ, R0.reuse.H0_H0 ;  /* 0x20000000ff6a7230 */ /* 0x100fe40000004100 */
[----:B------:R-:W-:Y:S01]  /*74f0*/  HADD2.F32 R101, -RZ, R0.H1_H1 ;  /* 0x30000000ff657230 */ /* 0x000fe20000004100 */
[-C--:B------:R-:W-:Y:S01]  /*7500*/  F2FP.F16.E4M3.UNPACK_B R0, R154.reuse.H1 ;  /* 0x0000009aff00723e */ /* 0x080fe200030006ff */
[--C-:B------:R-:W-:Y:S02]  /*7510*/  HADD2.F32 R104, -RZ, R4.reuse.H0_H0 ;  /* 0x20000004ff687230 */ /* 0x100fe40000004100 */
[----:B------:R-:W-:Y:S01]  /*7520*/  HADD2.F32 R99, -RZ, R4.H1_H1 ;  /* 0x30000004ff637230 */ /* 0x000fe20000004100 */
[----:B------:R-:W-:Y:S01]  /*7530*/  F2FP.F16.E4M3.UNPACK_B R4, R155 ;  /* 0x0000009bff04723e */ /* 0x000fe200020006ff */
[--C-:B------:R-:W-:Y:S02]  /*7540*/  HADD2.F32 R102, -RZ, R3.reuse.H0_H0 ;  /* 0x20000003ff667230 */ /* 0x100fe40000004100 */
[----:B------:R-:W-:Y:S01]  /*7550*/  HADD2.F32 R97, -RZ, R3.H1_H1 ;  /* 0x30000003ff617230 */ /* 0x000fe20000004100 */
[----:B------:R-:W-:Y:S01]  /*7560*/  F2FP.F16.E4M3.UNPACK_B R3, R154 ;  /* 0x0000009aff03723e */ /* 0x000fe200020006ff */
[--C-:B------:R-:W-:Y:S02]  /*7570*/  HADD2.F32 R110, -RZ, R0.reuse.H0_H0 ;  /* 0x20000000ff6e7230 */ /* 0x100fe40000004100 */
[----:B------:R-:W-:Y:S01]  /*7580*/  HADD2.F32 R105, -RZ, R0.H1_H1 ;  /* 0x30000000ff697230 */ /* 0x000fe20000004100 */
[-C--:B------:R-:W-:Y:S01]  /*7590*/  F2FP.F16.E4M3.UNPACK_B R0, R156.reuse ;  /* 0x0000009cff00723e */ /* 0x080fe200020006ff */
[--C-:B------:R-:W-:Y:S02]  /*75a0*/  HADD2.F32 R112, -RZ, R4.reuse.H0_H0 ;  /* 0x20000004ff707230 */ /* 0x100fe40000004100 */
[----:B------:R-:W-:Y:S01]  /*75b0*/  HADD2.F32 R107, -RZ, R4.H1_H1 ;  /* 0x30000004ff6b7230 */ /* 0x000fe20000004100 */
[----:B------:R-:W-:Y:S01]  /*75c0*/  F2FP.F16.E4M3.UNPACK_B R4, R157 ;  /* 0x0000009dff04723e */ /* 0x000fe200020006ff */
[--C-:B------:R-:W-:Y:S02]  /*75d0*/  HADD2.F32 R108, -RZ, R3.reuse.H0_H0 ;  /* 0x20000003ff6c7230 */ /* 0x100fe40000004100 */
[----:B------:R-:W-:Y:S01]  /*75e0*/  HADD2.F32 R103, -RZ, R3.H1_H1 ;  /* 0x30000003ff677230 */ /* 0x000fe20000004100 */
[----:B------:R-:W-:Y:S01]  /*75f0*/  F2FP.F16.E4M3.UNPACK_B R3, R155.H1 ;  /* 0x0000009bff03723e */ /* 0x000fe200030006ff */
[--C-:B------:R-:W-:Y:S02]  /*7600*/  HADD2.F32 R116, -RZ, R0.reuse.H0_H0 ;  /* 0x20000000ff747230 */ /* 0x100fe40000004100 */
[----:B------:R-:W-:Y:S01]  /*7610*/  HADD2.F32 R111, -RZ, R0.H1_H1 ;  /* 0x30000000ff6f7230 */ /* 0x000fe20000004100 */
[----:B------:R-:W-:Y:S01]  /*7620*/  F2FP.F16.E4M3.UNPACK_B R0, R156.H1 ;  /* 0x0000009cff00723e */ /* 0x000fe200030006ff */
[--C-:B------:R-:W-:Y:S02]  /*7630*/  HADD2.F32 R120, -RZ, R4.reuse.H0_H0 ;  /* 0x20000004ff787230 */ /* 0x100fe40000004100 */
[----:B------:R-:W-:Y:S02]  /*7640*/  HADD2.F32 R115, -RZ, R4.H1_H1 ;  /* 0x30000004ff737230 */ /* 0x000fe40000004100 */
[--C-:B------:R-:W-:Y:S01]  /*7650*/  HADD2.F32 R114, -RZ, R3.reuse.H0_H0 ;  /* 0x20000003ff727230 */ /* 0x100fe20000004100 */
[----:B------:R-:W1:Y:S01]  /*7660*/  LDTM.x64 R4, tmem[UR4+0x40] ;  /* 0x00004004000479ee */ /* 0x000e620008340000 */
[----:B------:R-:W-:Y:S01]  /*7670*/  HADD2.F32 R109, -RZ, R3.H1_H1 ;  /* 0x30000003ff6d7230 */ /* 0x000fe20000004100 */
[----:B------:R-:W-:Y:S01]  /*7680*/  F2FP.F16.E4M3.UNPACK_B R3, R157.H1 ;  /* 0x0000009dff03723e */ /* 0x000fe200030006ff */
        /* <DEDUP_REMOVED lines=14> */
[----:B------:R-:W-:Y:S01]  /*7770*/  F2FP.F16.E4M3.UNPACK_B R0, R160.H1 ;  /* 0x000000a0ff00723e */ /* 0x000fe200030006ff */
[--C-:B------:R-:W-:Y:S02]  /*7780*/  HADD2.F32 R132, -RZ, R3.reuse.H0_H0 ;  /* 0x20000003ff847230 */ /* 0x100fe40000004100 */
[C---:B-1----:R-:W-:Y:S01]  /*7790*/  FMUL R7, R78.reuse, R7 ;  /* 0x000000074e077220 */ /* 0x042fe20000400000 */
        /* <DEDUP_REMOVED lines=10> */
[C---:B------:R-:W-:Y:S01]  /*7840*/  FMUL R0, R78.reuse, R4 ;  /* 0x000000044e007220 */ /* 0x040fe20000400000 */
[--C-:B------:R-:W-:Y:S01]  /*7850*/  HADD2.F32 R140, -RZ, R135.reuse.H0_H0 ;  /* 0x20000087ff8c7230 */ /* 0x100fe20000004100 */
[----:B------:R-:W-:Y:S01]  /*7860*/  F2FP.F16.E4M3.UNPACK_B R4, R163 ;  /* 0x000000a3ff04723e */ /* 0x000fe200020006ff */
[----:B------:R-:W-:Y:S02]  /*7870*/  HADD2.F32 R135, -RZ, R135.H1_H1 ;  /* 0x30000087ff877230 */ /* 0x000fe40000004100 */
[C---:B------:R-:W-:Y:S01]  /*7880*/  FFMA R0, R81.reuse, R2, R0 ;  /* 0x0000000251007223 */ /* 0x040fe20000000000 */
[C---:B------:R-:W-:Y:S01]  /*7890*/  FMUL R2, R78.reuse, R5 ;  /* 0x000000054e027220 */ /* 0x040fe20000400000 */
[--C-:B------:R-:W-:Y:S01]  /*78a0*/  HADD2.F32 R142, -RZ, R3.reuse.H0_H0 ;  /* 0x20000003ff8e7230 */ /* 0x100fe20000004100 */
[----:B------:R-:W-:Y:S01]  /*78b0*/  F2FP.F16.E4M3.UNPACK_B R5, R163.H1 ;  /* 0x000000a3ff05723e */ /* 0x000fe200030006ff */
[----:B------:R-:W-:Y:S02]  /*78c0*/  HADD2.F32 R137, -RZ, R3.H1_H1 ;  /* 0x30000003ff897230 */ /* 0x000fe40000004100 */
[C---:B------:R-:W-:Y:S01]  /*78d0*/  FFMA R2, R81.reuse, R82, R2 ;  /* 0x0000005251027223 */ /* 0x040fe20000000002 */
[--C-:B------:R-:W-:Y:S02]  /*78e0*/  HADD2.F32 R82, -RZ, R4.reuse.H0_H0 ;  /* 0x20000004ff527230 */ /* 0x100fe40000004100 */
[C---:B------:R-:W-:Y:S01]  /*78f0*/  FMUL R3, R78.reuse, R6 ;  /* 0x000000064e037220 */ /* 0x040fe20000400000 */
[----:B------:R-:W-:Y:S02]  /*7900*/  HADD2.F32 R139, -RZ, R4.H1_H1 ;  /* 0x30000004ff8b7230 */ /* 0x000fe40000004100 */
[C---:B------:R-:W-:Y:S01]  /*7910*/  FMUL R4, R78.reuse, R9 ;  /* 0x000000094e047220 */ /* 0x040fe20000400000 */
[--C-:B------:R-:W-:Y:S02]  /*7920*/  HADD2.F32 R141, -RZ, R5.reuse.H1_H1 ;  /* 0x30000005ff8d7230 */ /* 0x100fe40000004100 */
[C---:B------:R-:W-:Y:S01]  /*7930*/  FFMA R3, R81.reuse, R84, R3 ;  /* 0x0000005451037223 */ /* 0x040fe20000000003 */
[----:B------:R-:W-:Y:S01]  /*7940*/  FFMA R7, R81, R86, R7 ;  /* 0x0000005651077223 */ /* 0x000fe20000000007 */
[----:B------:R-:W-:Y:S02]  /*7950*/  HADD2.F32 R84, -RZ, R5.H0_H0 ;  /* 0x20000005ff547230 */ /* 0x000fe40000004100 */
[C---:B------:R-:W-:Y:S01]  /*7960*/  FMUL R5, R78.reuse, R10 ;  /* 0x0000000a4e057220 */ /* 0x040fe20000400000 */
[C---:B------:R-:W-:Y:S01]  /*7970*/  FMUL R6, R78.reuse, R11 ;  /* 0x0000000b4e067220 */ /* 0x040fe20000400000 */
[C---:B------:R-:W-:Y:S01]  /*7980*/  FMUL R11, R78.reuse, R16 ;  /* 0x000000104e0b7220 */ /* 0x040fe20000400000 */
[----:B------:R-:W-:Y:S01]  /*7990*/  F2FP.SATFINITE.E4M3.F32.PACK_AB_MERGE_C R143, R7, R3, RZ ;  /* 0x00000003078f723e */ /* 0x000fe200048070ff */
[C---:B------:R-:W-:Y:S01]  /*79a0*/  FMUL R3, R78.reuse, R8 ;  /* 0x000000084e037220 */ /* 0x040fe20000400000 */
[C---:B------:R-:W-:Y:S01]  /*79b0*/  FMUL R7, R78.reuse, R12 ;  /* 0x0000000c4e077220 */ /* 0x040fe20000400000 */
[C---:B------:R-:W-:Y:S01]  /*79c0*/  FMUL R8, R78.reuse, R13 ;  /* 0x0000000d4e087220 */ /* 0x040fe20000400000 */
[C---:B------:R-:W-:Y:S01]  /*79d0*/  FMUL R12, R78.reuse, R17 ;  /* 0x000000114e0c7220 */ /* 0x040fe20000400000 */
[C---:B------:R-:W-:Y:S01]  /*79e0*/  FFMA R3, R81.reuse, R88, R3 ;  /* 0x0000005851037223 */ /* 0x040fe20000000003 */
[C---:B------:R-:W-:Y:S01]  /*79f0*/  FFMA R4, R81.reuse, R83, R4 ;  /* 0x0000005351047223 */ /* 0x040fe20000000004 */
[C---:B------:R-:W-:Y:S01]  /*7a00*/  FFMA R5, R81.reuse, R90, R5 ;  /* 0x0000005a51057223 */ /* 0x040fe20000000005 */
[C---:B------:R-:W-:Y:S01]  /*7a10*/  FFMA R6, R81.reuse, R85, R6 ;  /* 0x0000005551067223 */ /* 0x040fe20000000006 */
[C---:B------:R-:W-:Y:S01]  /*7a20*/  FFMA R7, R81.reuse, R92, R7 ;  /* 0x0000005c51077223 */ /* 0x040fe20000000007 */
[C---:B------:R-:W-:Y:S01]  /*7a30*/  FFMA R8, R81.reuse, R87, R8 ;  /* 0x0000005751087223 */ /* 0x040fe20000000008 */
[C---:B------:R-:W-:Y:S01]  /*7a40*/  FMUL R16, R78.reuse, R21 ;  /* 0x000000154e107220 */ /* 0x040fe20000400000 */
[----:B------:R-:W-:Y:S01]  /*7a50*/  FMUL R9, R78, R14 ;  /* 0x0000000e4e097220 */ /* 0x000fe20000400000 */
[----:B------:R-:W-:Y:S01]  /*7a60*/  F2FP.SATFINITE.E4M3.F32.PACK_AB_MERGE_C R5, R6, R5, RZ ;  /* 0x000000050605723e */ /* 0x000fe200048070ff */
[C---:B------:R-:W-:Y:S01]  /*7a70*/  FMUL R10, R78.reuse, R15 ;  /* 0x0000000f4e0a7220 */ /* 0x040fe20000400000 */
[C---:B------:R-:W-:Y:S01]  /*7a80*/  FMUL R15, R78.reuse, R20 ;  /* 0x000000144e0f7220 */ /* 0x040fe20000400000 */
[C---:B------:R-:W-:Y:S01]  /*7a90*/  FFMA R9, R81.reuse, R94, R9 ;  /* 0x0000005e51097223 */ /* 0x040fe20000000009 */
[C---:B------:R-:W-:Y:S01]  /*7aa0*/  FMUL R20, R78.reuse, R25 ;  /* 0x000000194e147220 */ /* 0x040fe20000400000 */
[C---:B------:R-:W-:Y:S01]  /*7ab0*/  FFMA R10, R81.reuse, R89, R10 ;  /* 0x00000059510a7223 */ /* 0x040fe2000000000a */
[C---:B------:R-:W-:Y:S01]  /*7ac0*/  FFMA R11, R81.reuse, R96, R11 ;  /* 0x00000060510b7223 */ /* 0x040fe2000000000b */
[C---:B------:R-:W-:Y:S01]  /*7ad0*/  FFMA R12, R81.reuse, R91, R12 ;  /* 0x0000005b510c7223 */ /* 0x040fe2000000000c */
[C---:B------:R-:W-:Y:S01]  /*7ae0*/  FMUL R13, R78.reuse, R18 ;  /* 0x000000124e0d7220 */ /* 0x040fe20000400000 */
[----:B------:R-:W-:Y:S01]  /*7af0*/  FMUL R14, R78, R19 ;  /* 0x000000134e0e7220 */ /* 0x000fe20000400000 */
[----:B------:R-:W-:Y:S01]  /*7b00*/  F2FP.SATFINITE.E4M3.F32.PACK_AB_MERGE_C R9, R10, R9, RZ ;  /* 0x000000090a09723e */ /* 0x000fe200048070ff */
[C---:B------:R-:W-:Y:S01]  /*7b10*/  FMUL R19, R78.reuse, R24 ;  /* 0x000000184e137220 */ /* 0x040fe20000400000 */
        /* <DEDUP_REMOVED lines=17> */
[----:B------:R-:W-:Y:S01]  /*7c30*/  FMUL R27, R78, R32 ;  /* 0x000000204e1b7220 */ /* 0x000fe20000400000 */
[C---:B------:R-:W-:Y:S01]  /*7c40*/  FFMA R21, R81.reuse, R106, R21 ;  /* 0x0000006a51157223 */ /* 0x040fe20000000015 */
[C---:B------:R-:W-:Y:S01]  /*7c50*/  FFMA R22, R81.reuse, R101, R22 ;  /* 0x0000006551167223 */ /* 0x040fe20000000016 */
[----:B------:R-:W-:Y:S01]  /*7c60*/  F2FP.SATFINITE.E4M3.F32.PACK_AB_MERGE_C R16, R16, R15, R17 ;  /* 0x0000000f1010723e */ /* 0x000fe20004807011 */
[C---:B------:R-:W-:Y:S01]  /*7c70*/  FFMA R23, R81.reuse, R108, R23 ;  /* 0x0000006c51177223 */ /* 0x040fe20000000017 */
[C---:B------:R-:W-:Y:S01]  /*7c80*/  FFMA R24, R81.reuse, R103, R24 ;  /* 0x0000006751187223 */ /* 0x040fe20000000018 */
[----:B------:R-:W-:Y:S01]  /*7c90*/  FMUL R32, R78, R37 ;  /* 0x000000254e207220 */ /* 0x000fe20000400000 */
[----:B------:R-:W-:Y:S01]  /*7ca0*/  F2FP.SATFINITE.E4M3.F32.PACK_AB_MERGE_C R21, R22, R21, RZ ;  /* 0x000000151615723e */ /* 0x000fe200048070ff */
[C---:B------:R-:W-:Y:S01]  /*7cb0*/  FMUL R25, R78.reuse, R30 ;  /* 0x0000001e4e197220 */ /* 0x040fe20000400000 */
[C---:B------:R-:W-:Y:S01]  /*7cc0*/  FMUL R26, R78.reuse, R31 ;  /* 0x0000001f4e1a7220 */ /* 0x040fe20000400000 */
[----:B------:R-:W-:Y:S01]  /*7cd0*/  FMUL R31, R78, R36 ;  /* 0x000000244e1f7220 */ /* 0x000fe20000400000 */
[----:B------:R-:W-:Y:S01]  /*7ce0*/  F2FP.SATFINITE.E4M3.F32.PACK_AB_MERGE_C R17, R20, R19, R21 ;  /* 0x000000131411723e */ /* 0x000fe20004807015 */
        /* <DEDUP_REMOVED lines=8> */
[----:B------:R-:W-:Y:S01]  /*7d70*/  FMUL R35, R78, R40 ;  /* 0x000000284e237220 */ /* 0x000fe20000400000 */
[C---:B------:R-:W-:Y:S01]  /*7d80*/  FFMA R29, R81.reuse, R114, R29 ;  /* 0x00000072511d7223 */ /* 0x040fe2000000001d */
[----:B------:R-:W-:Y:S01]  /*7d90*/  F2FP.SATFINITE.E4M3.F32.PACK_AB_MERGE_C R18, R24, R23, R18 ;  /* 0x000000171812723e */ /* 0x000fe20004807012 */
        /* <DEDUP_REMOVED lines=22> */
[C---:B------:R-:W-:Y:S01]  /*7f00*/  FMUL R41, R78.reuse, R46 ;  /* 0x0000002e4e297220 */ /* 0x040fe20000400000 */
[C---:B------:R-:W-:Y:S01]  /*7f10*/  FMUL R42, R78.reuse, R47 ;  /* 0x0000002f4e2a7220 */ /* 0x040fe20000400000 */
[C---:B------:R-:W-:Y:S01]  /*7f20*/  FFMA R40, R81.reuse, R119, R40 ;  /* 0x0000007751287223 */ /* 0x040fe20000000028 */
[--C-:B------:R-:W-:Y:S02]  /*7f30*/  HADD2.F32 R130, -RZ, R125.reuse.H0_H0 ;  /* 0x2000007dff827230 */ /* 0x100fe40000004100 */
[C---:B------:R-:W-:Y:S01]  /*7f40*/  FFMA R41, R81.reuse, R126, R41 ;  /* 0x0000007e51297223 */ /* 0x040fe20000000029 */
[----:B------:R-:W-:Y:S02]  /*7f50*/  HADD2.F32 R125, -RZ, R125.H1_H1 ;  /* 0x3000007dff7d7230 */ /* 0x000fe40000004100 */
[C---:B------:R-:W-:Y:S01]  /*7f60*/  FMUL R45, R78.reuse, R50 ;  /* 0x000000324e2d7220 */ /* 0x040fe20000400000 */
[C---:B------:R-:W-:Y:S01]  /*7f70*/  FFMA R42, R81.reuse, R121, R42 ;  /* 0x00000079512a7223 */ /* 0x040fe2000000002a */
[C---:B------:R-:W-:Y:S01]  /*7f80*/  FMUL R46, R78.reuse, R51 ;  /* 0x000000334e2e7220 */ /* 0x040fe20000400000 */
[C---:B------:R-:W-:Y:S01]  /*7f90*/  FFMA R43, R81.reuse, R128, R43 ;  /* 0x00000080512b7223 */ /* 0x040fe2000000002b */
[C---:B------:R-:W-:Y:S01]  /*7fa0*/  FMUL R47, R78.reuse, R52 ;  /* 0x000000344e2f7220 */ /* 0x040fe20000400000 */
        /* <DEDUP_REMOVED lines=10> */
[C---:B------:R-:W-:Y:S01]  /*8050*/  FFMA R45, R81.reuse, R130, R45 ;  /* 0x00000082512d7223 */ /* 0x040fe2000000002d */
[C---:B------:R-:W-:Y:S01]  /*8060*/  FMUL R59, R78.reuse, R64 ;  /* 0x000000404e3b7220 */ /* 0x040fe20000400000 */
[C---:B------:R-:W-:Y:S01]  /*8070*/  FMUL R60, R78.reuse, R65 ;  /* 0x000000414e3c7220 */ /* 0x040fe20000400000 */
[C---:B------:R-:W-:Y:S01]  /*8080*/  FMUL R61, R78.reuse, R66 ;  /* 0x000000424e3d7220 */ /* 0x040fe20000400000 */
[----:B------:R-:W-:Y:S01]  /*8090*/  FMUL R62, R78, R67 ;  /* 0x000000434e3e7220 */ /* 0x000fe20000400000 */
[C---:B------:R-:W-:Y:S01]  /*80a0*/  FFMA R46, R81.reuse, R125, R46 ;  /* 0x0000007d512e7223 */ /* 0x040fe2000000002e */
[----:B------:R-:W-:Y:S01]  /*80b0*/  F2FP.SATFINITE.E4M3.F32.PACK_AB_MERGE_C R64, R2, R0, R143 ;  /* 0x000000000240723e */ /* 0x000fe2000480708f */
[C---:B------:R-:W-:Y:S01]  /*80c0*/  FFMA R47, R81.reuse, R132, R47 ;  /* 0x00000084512f7223 */ /* 0x040fe2000000002f */
[----:B------:R-:W-:Y:S01]  /*80d0*/  F2FP.SATFINITE.E4M3.F32.PACK_AB_MERGE_C R65, R4, R3, R5 ;  /* 0x000000030441723e */ /* 0x000fe20004807005 */
[C---:B------:R-:W-:Y:S01]  /*80e0*/  FFMA R48, R81.reuse, R127, R48 ;  /* 0x0000007f51307223 */ /* 0x040fe20000000030 */
[----:B------:R-:W-:Y:S01]  /*80f0*/  F2FP.SATFINITE.E4M3.F32.PACK_AB_MERGE_C R66, R8, R7, R9 ;  /* 0x000000070842723e */ /* 0x000fe20004807009 */
[C---:B------:R-:W-:Y:S01]  /*8100*/  FFMA R49, R81.reuse, R134, R49 ;  /* 0x0000008651317223 */ /* 0x040fe20000000031 */
[----:B------:R-:W-:Y:S01]  /*8110*/  F2FP.SATFINITE.E4M3.F32.PACK_AB_MERGE_C R67, R12, R11, R13 ;  /* 0x0000000b0c43723e */ /* 0x000fe2000480700d */
[----:B------:R-:W-:Y:S01]  /*8120*/  FMUL R53, R78, R58 ;  /* 0x0000003a4e357220 */ /* 0x000fe20000400000 */
[C---:B------:R-:W-:Y:S01]  /*8130*/  FFMA R50, R81.reuse, R129, R50 ;  /* 0x0000008151327223 */ /* 0x040fe20000000032 */
[C---:B------:R-:W-:Y:S01]  /*8140*/  FFMA R51, R81.reuse, R136, R51 ;  /* 0x0000008851337223 */ /* 0x040fe20000000033 */
[C---:B------:R-:W-:Y:S01]  /*8150*/  FFMA R52, R81.reuse, R131, R52 ;  /* 0x0000008351347223 */ /* 0x040fe20000000034 */
[----:B------:R1:W-:Y:S01]  /*8160*/  STS.128 [R172+UR49+0xa200], R64 ;  /* 0x00a20040ac007988 */ /* 0x0003e20008000c31 */
[C---:B------:R-:W-:Y:S01]  /*8170*/  FFMA R53, R81.reuse, R138, R53 ;  /* 0x0000008a51357223 */ /* 0x040fe20000000035 */
[----:B------:R-:W-:Y:S01]  /*8180*/  F2FP.SATFINITE.E4M3.F32.PACK_AB_MERGE_C R37, R38, R37, RZ ;  /* 0x000000252625723e */ /* 0x000fe200048070ff */
[C---:B------:R-:W-:Y:S01]  /*8190*/  FFMA R54, R81.reuse, R133, R54 ;  /* 0x0000008551367223 */ /* 0x040fe20000000036 */
[----:B------:R-:W-:Y:S01]  /*81a0*/  FMUL R58, R78, R63 ;  /* 0x0000003f4e3a7220 */ /* 0x000fe20000400000 */
[C---:B------:R-:W-:Y:S01]  /*81b0*/  FFMA R55, R81.reuse, R140, R55 ;  /* 0x0000008c51377223 */ /* 0x040fe20000000037 */
[C---:B------:R-:W-:Y:S01]  /*81c0*/  FFMA R56, R81.reuse, R135, R56 ;  /* 0x0000008751387223 */ /* 0x040fe20000000038 */
[C---:B------:R-:W-:Y:S01]  /*81d0*/  FFMA R57, R81.reuse, R142, R57 ;  /* 0x0000008e51397223 */ /* 0x040fe20000000039 */
[----:B------:R1:W-:Y:S01]  /*81e0*/  STS.128 [R192+0xa010], R16 ;  /* 0x00a01010c0007388 */ /* 0x0003e20000000c00 */
[----:B------:R-:W-:Y:S01]  /*81f0*/  F2FP.SATFINITE.E4M3.F32.PACK_AB_MERGE_C R33, R36, R35, R37 ;  /* 0x000000232421723e */ /* 0x000fe20004807025 */
[C---:B------:R-:W-:Y:S01]  /*8200*/  FFMA R58, R81.reuse, R137, R58 ;  /* 0x00000089513a7223 */ /* 0x040fe2000000003a */
[----:B------:R-:W-:Y:S01]  /*8210*/  F2FP.SATFINITE.E4M3.F32.PACK_AB_MERGE_C R34, R42, R41, RZ ;  /* 0x000000292a22723e */ /* 0x000fe200048070ff */
[C---:B------:R-:W-:Y:S01]  /*8220*/  FFMA R59, R81.reuse, R82, R59 ;  /* 0x00000052513b7223 */ /* 0x040fe2000000003b */
[----:B------:R-:W-:Y:S01]  /*8230*/  F2FP.SATFINITE.E4M3.F32.PACK_AB_MERGE_C R35, R46, R45, RZ ;  /* 0x0000002d2e23723e */ /* 0x000fe200048070ff */
        /* <DEDUP_REMOVED lines=25> */
[----:B------:R-:W-:Y:S02]  /*83d0*/  UIADD3 UR8, UP0, UPT, UR52, 0x680, URZ ;  /* 0x0000068034087890 */ /* 0x000fe4000ff1e0ff */
[----:B------:R-:W-:Y:S02]  /*83e0*/  UIADD3 UR5, UPT, UPT, UR41, 0x40, URZ ;  /* 0x0000004029057890 */ /* 0x000fe4000fffe0ff */
[----:B------:R-:W-:Y:S02]  /*83f0*/  UIADD3 UR4, UPT, UPT, UR49, 0xa200, URZ ;  /* 0x0000a20031047890 */ /* 0x000fe4000fffe0ff */
[----:B------:R-:W-:Y:S01]  /*8400*/  UIADD3.X UR9, UPT, UPT, URZ, UR53, URZ, UP0, !UPT ;  /* 0x00000035ff097290 */ /* 0x000fe200087fe4ff */
[----:B------:R-:W-:Y:S01]  /*8410*/  UMOV UR6, UR42 ;  /* 0x0000002a00067c82 */ /* 0x000fe20008000000 */
[----:B------:R-:W-:Y:S07]  /*8420*/  UMOV UR7, UR36 ;  /* 0x0000002400077c82 */ /* 0x000fee0008000000 */
[----:B------:R2:W-:Y:S01]  /*8430*/  UTMASTG.3D [UR4], [UR8] ;  /* 0x00000004080073b5 */ /* 0x0005e20008010000 */
[----:B------:R0:W-:Y:S01]  /*8440*/  UTMACMDFLUSH ;  /* 0x00000000000079b7 */ /* 0x0001e20000000000 */
[----:B--2---:R-:W-:Y:S04]  /*8450*/  DEPBAR.LE SB0, 0x1 ;  /* 0x000080400000791a */ /* 0x004fe80000000000 */
.L_x_110:
[----:B------:R-:W-:Y:S05]  /*8460*/  BSYNC.RECONVERGENT B0 ;  /* 0x0000000000007941 */ /* 0x000fea0003800200 */
.L_x_109:
        /* <DEDUP_REMOVED lines=16> */
.L_x_114:
[----:B------:R-:W-:Y:S05]  /*8570*/  BSYNC B0 ;  /* 0x0000000000007941 */ /* 0x000fea0003800000 */
.L_x_113:
        /* <DEDUP_REMOVED lines=20> */
.L_x_112:
[----:B------:R-:W-:Y:S05]  /*86c0*/  BSYNC B1 ;  /* 0x0000000000017941 */ /* 0x000fea0003800000 */
.L_x_111:
[----:B--2---:R-:W-:Y:S01]  /*86d0*/  VIADD R0, R80, 0x80 ;  /* 0x0000008050007836 */ /* 0x004fe20000000000 */
        /* <DEDUP_REMOVED lines=10> */
[----:B------:R-:W5:Y:S01]  /*8780*/  LDCU.64 UR6, c[0x4][0x80] ;  /* 0x01001000ff0677ac */ /* 0x000f620008000a00 */
[----:B------:R-:W1:Y:S01]  /*8790*/  LDC.64 R2, c[0x4][R3] ;  /* 0x0100000003027b82 */ /* 0x000e620000000a00 */
[----:B------:R-:W3:Y:S01]  /*87a0*/  LDCU.64 UR4, c[0x4][0x18] ;  /* 0x01000300ff0477ac */ /* 0x000ee20008000a00 */
[----:B--2---:R-:W-:Y:S01]  /*87b0*/  MOV R5, UR9 ;  /* 0x0000000900057c02 */ /* 0x004fe20008000f00 */
[----:B------:R-:W-:Y:S01]  /*87c0*/  IMAD.U32 R4, RZ, RZ, UR8 ;  /* 0x00000008ff047e24 */ /* 0x000fe2000f8e00ff */
[----:B-----5:R-:W-:Y:S01]  /*87d0*/  MOV R7, UR7 ;  /* 0x0000000700077c02 */ /* 0x020fe20008000f00 */
[----:B------:R-:W-:Y:S01]  /*87e0*/  IMAD.U32 R6, RZ, RZ, UR6 ;  /* 0x00000006ff067e24 */ /* 0x000fe2000f8e00ff */
[----:B---3--:R-:W-:Y:S01]  /*87f0*/  MOV R11, UR5 ;  /* 0x00000005000b7c02 */ /* 0x008fe20008000f00 */
[----:B------:R-:W-:Y:S02]  /*8800*/  IMAD.U32 R10, RZ, RZ, UR4 ;  /* 0x00000004ff0a7e24 */ /* 0x000fe4000f8e00ff */
[----:B------:R-:W-:Y:S07]  /*8810*/  LEPC R20, `(.L_x_117) ;  /* 0x000000001014794e */ /* 0x000fee0000000000 */
[----:B-1--4-:R-:W-:Y:S05]  /*8820*/  CALL.ABS.NOINC R2 ;  /* 0x0000000002007343 */ /* 0x012fea0003c00000 */
.L_x_117:
[----:B------:R-:W-:Y:S05]  /*8830*/  BSYNC.RECONVERGENT B6 ;  /* 0x0000000000067941 */ /* 0x000fea0003800200 */
.L_x_116:
[----:B---3--:R-:W-:Y:S01]  /*8840*/  F2FP.F16.E4M3.UNPACK_B R4, R149 ;  /* 0x00000095ff04723e */ /* 0x008fe200020006ff */
        /* <DEDUP_REMOVED lines=13> */
[----:B----4-:R-:W-:Y:S01]  /*8920*/  F2FP.F16.E4M3.UNPACK_B R125, R159.H1 ;  /* 0x0000009fff7d723e */ /* 0x010fe200030006ff */
        /* <DEDUP_REMOVED lines=262> */
[----:B------:R-:W-:Y:S02]  /*9990*/  UIADD3 UR8, UP0, UPT, UR52, 0x680, URZ ;  /* 0x0000068034087890 */ /* 0x000fe4000ff1e0ff */
[----:B------:R-:W-:Y:S02]  /*99a0*/  UIADD3 UR5, UPT, UPT, UR41, 0x80, URZ ;  /* 0x0000008029057890 */ /* 0x000fe4000fffe0ff */
[----:B------:R-:W-:Y:S01]  /*99b0*/  MOV R188, UR10 ;  /* 0x0000000a00bc7c02 */ /* 0x000fe20008000f00 */
[----:B------:R-:W-:Y:S01]  /*99c0*/  UIADD3.X UR9, UPT, UPT, URZ, UR53, URZ, UP0, !UPT ;  /* 0x00000035ff097290 */ /* 0x000fe200087fe4ff */
[----:B------:R-:W-:Y:S02]  /*99d0*/  UMOV UR6, UR42 ;  /* 0x0000002a00067c82 */ /* 0x000fe40008000000 */
[----:B------:R-:W-:Y:S01]  /*99e0*/  R2UR UR4, R188 ;  /* 0x00000000bc0472ca */ /* 0x000fe200000e0000 */
[----:B------:R-:W-:Y:S11]  /*99f0*/  UMOV UR7, UR36 ;  /* 0x0000002400077c82 */ /* 0x000ff60008000000 */
[----:B------:R-:W-:Y:S01]  /*9a00*/  @!UPT UIADD3 URZ, UPT, UPT, URZ, URZ, URZ ;  /* 0x000000fffffff290 */ /* 0x000fe2000fffe0ff */
[----:B------:R2:W-:Y:S01]  /*9a10*/  UTMASTG.3D [UR4], [UR8] ;  /* 0x00000004080073b5 */ /* 0x0005e20008010000 */
[----:B------:R0:W-:Y:S01]  /*9a20*/  UTMACMDFLUSH ;  /* 0x00000000000079b7 */ /* 0x0001e20000000000 */
[----:B--2---:R-:W-:Y:S04]  /*9a30*/  DEPBAR.LE SB0, 0x1 ;  /* 0x000080400000791a */ /* 0x004fe80000000000 */
.L_x_119:
[----:B------:R-:W-:Y:S05]  /*9a40*/  BSYNC.RECONVERGENT B0 ;  /* 0x0000000000007941 */ /* 0x000fea0003800200 */
.L_x_118:
        /* <DEDUP_REMOVED lines=16> */
.L_x_123:
[----:B------:R-:W-:Y:S05]  /*9b50*/  BSYNC B0 ;  /* 0x0000000000007941 */ /* 0x000fea0003800000 */
.L_x_122:
        /* <DEDUP_REMOVED lines=20> */
.L_x_121:
[----:B------:R-:W-:Y:S05]  /*9ca0*/  BSYNC B1 ;  /* 0x0000000000017941 */ /* 0x000fea0003800000 */
.L_x_120:
[----:B--2---:R-:W-:Y:S05]  /*9cb0*/  VIADD R0, R80, 0xc0 ;  /* 0x000000c050007836 */ /* 0x004fea0000000000 */
        /* <DEDUP_REMOVED lines=20> */
.L_x_125:
[----:B------:R-:W-:Y:S01]  /*9e00*/  ISETP.NE.AND P0, PT, R189, RZ, PT ;  /* 0x000000ffbd00720c */ /* 0x000fe20003f05270 */
[----:B------:R-:W-:Y:S05]  /*9e10*/  WARPSYNC.ALL ;  /* 0x0000000000007948 */ /* 0x000fea0003800000 */
[----:B------:R-:W-:Y:S01]  /*9e20*/  R2UR UR4, R80 ;  /* 0x00000000500472ca */ /* 0x000fe200000e0000 */
[----:B------:R-:W-:Y:S01]  /*9e30*/  BSSY.RECONVERGENT B0, `(.L_x_126) ;  /* 0x000011d000007945 */ /* 0x000fe20003800200 */
[----:B---3--:R-:W-:Y:S02]  /*9e40*/  F2FP.F16.E4M3.UNPACK_B R11, R149 ;  /* 0x00000095ff0b723e */ /* 0x008fe400020006ff */
[----:B------:R-:W-:Y:S02]  /*9e50*/  F2FP.F16.E4M3.UNPACK_B R10, R150 ;  /* 0x00000096ff0a723e */ /* 0x000fe400020006ff */
[----:B------:R-:W-:Y:S01]  /*9e60*/  F2FP.F16.E4M3.UNPACK_B R9, R151 ;  /* 0x00000097ff09723e */ /* 0x000fe200020006ff */
[--C-:B------:R-:W-:Y:S01]  /*9e70*/  HADD2.F32 R83, -RZ, R11.reuse.H0_H0 ;  /* 0x2000000bff537230 */ /* 0x100fe20000004100 */
[----:B----4-:R-:W-:Y:S01]  /*9e80*/  F2FP.F16.E4M3.UNPACK_B R8, R152 ;  /* 0x00000098ff08723e */ /* 0x010fe200020006ff */
[----:B------:R-:W-:Y:S01]  /*9e90*/  HADD2.F32 R84, -RZ, R11.H1_H1 ;  /* 0x3000000bff547230 */ /* 0x000fe20000004100 */
[----:B------:R-:W-:Y:S01]  /*9ea0*/  F2FP.F16.E4M3.UNPACK_B R7, R153 ;  /* 0x00000099ff07723e */ /* 0x000fe200020006ff */
[--C-:B------:R-:W-:Y:S01]  /*9eb0*/  HADD2.F32 R87, -RZ, R10.reuse.H0_H0 ;  /* 0x2000000aff577230 */ /* 0x100fe20000004100 */
[----:B------:R-:W-:Y:S01]  /*9ec0*/  F2FP.F16.E4M3.UNPACK_B R6, R154 ;  /* 0x0000009aff06723e */ /* 0x000fe200020006ff */
[----:B------:R-:W-:Y:S01]  /*9ed0*/  HADD2.F32 R88, -RZ, R10.H1_H1 ;  /* 0x3000000aff587230 */ /* 0x000fe20000004100 */
[----:B------:R-:W-:Y:S01]  /*9ee0*/  F2FP.F16.E4M3.UNPACK_B R5, R155 ;  /* 0x0000009bff05723e */ /* 0x000fe200020006ff */
[--C-:B------:R-:W-:Y:S01]  /*9ef0*/  HADD2.F32 R91, -RZ, R9.reuse.H0_H0 ;  /* 0x20000009ff5b7230 */ /* 0x100fe20000004100 */
[----:B-1----:R-:W-:Y:S01]  /*9f00*/  F2FP.F16.E4M3.UNPACK_B R4, R156 ;  /* 0x0000009cff04723e */ /* 0x002fe200020006ff */
[----:B------:R-:W-:Y:S01]  /*9f10*/  HADD2.F32 R92, -RZ, R9.H1_H1 ;  /* 0x30000009ff5c7230 */ /* 0x000fe20000004100 */
[-C--:B------:R-:W-:Y:S01]  /*9f20*/  F2FP.F16.E4M3.UNPACK_B R2, R148.reuse ;  /* 0x00000094ff02723e */ /* 0x080fe200020006ff */
[--C-:B------:R-:W-:Y:S01]  /*9f30*/  HADD2.F32 R95, -RZ, R8.reuse.H0_H0 ;  /* 0x20000008ff5f7230 */ /* 0x100fe20000004100 */
[----:B------:R-:W-:Y:S01]  /*9f40*/  F2FP.F16.E4M3.UNPACK_B R148, R148.H1 ;  /* 0x00000094ff94723e */ /* 0x000fe200030006ff */
[----:B------:R-:W-:Y:S01]  /*9f50*/  HADD2.F32 R97, -RZ, R8.H1_H1 ;  /* 0x30000008ff617230 */ /* 0x000fe20000004100 */
[----:B------:R-:W-:Y:S01]  /*9f60*/  F2FP.F16.E4M3.UNPACK_B R149, R149.H1 ;  /* 0x00000095ff95723e */ /* 0x000fe200030006ff */
[--C-:B------:R-:W-:Y:S01]  /*9f70*/  HADD2.F32 R98, -RZ, R7.reuse.H0_H0 ;  /* 0x20000007ff627230 */ /* 0x100fe20000004100 */
[----:B------:R-:W-:Y:S01]  /*9f80*/  F2FP.F16.E4M3.UNPACK_B R150, R150.H1 ;  /* 0x00000096ff96723e */ /* 0x000fe200030006ff */
[----:B------:R-:W-:Y:S01]  /*9f90*/  HADD2.F32 R101, -RZ, R7.H1_H1 ;  /* 0x30000007ff657230 */ /* 0x000fe20000004100 */
[----:B------:R-:W-:Y:S01]  /*9fa0*/  F2FP.F16.E4M3.UNPACK_B R151, R151.H1 ;  /* 0x00000097ff97723e */ /* 0x000fe200030006ff */
[--C-:B------:R-:W-:Y:S01]  /*9fb0*/  HADD2.F32 R102, -RZ, R6.reuse.H0_H0 ;  /* 0x20000006ff667230 */ /* 0x100fe20000004100 */
[----:B------:R-:W-:Y:S01]  /*9fc0*/  F2FP.F16.E4M3.UNPACK_B R138, R163 ;  /* 0x000000a3ff8a723e */ /* 0x000fe200020006ff */
[----:B------:R-:W-:Y:S01]  /*9fd0*/  HADD2.F32 R105, -RZ, R6.H1_H1 ;  /* 0x30000006ff697230 */ /* 0x000fe20000004100 */
[----:B------:R-:W-:Y:S01]  /*9fe0*/  R2UR UR5, R193 ;  /* 0x00000000c10572ca */ /* 0x000fe200000e0000 */
[--C-:B------:R-:W-:Y:S01]  /*9ff0*/  HADD2.F32 R106, -RZ, R5.reuse.H0_H0 ;  /* 0x20000005ff6a7230 */ /* 0x100fe20000004100 */
[----:B------:R-:W-:Y:S01]  /*a000*/  F2FP.F16.E4M3.UNPACK_B R116, R157 ;  /* 0x0000009dff74723e */ /* 0x000fe200020006ff */
[----:B------:R-:W-:Y:S01]  /*a010*/  HADD2.F32 R109, -RZ, R5.H1_H1 ;  /* 0x30000005ff6d7230 */ /* 0x000fe20000004100 */
[----:B------:R-:W-:Y:S01]  /*a020*/  F2FP.F16.E4M3.UNPACK_B R120, R158 ;  /* 0x0000009eff78723e */ /* 0x000fe200020006ff */
[--C-:B------:R-:W-:Y:S01]  /*a030*/  HADD2.F32 R110, -RZ, R4.reuse.H0_H0 ;  /* 0x20000004ff6e7230 */ /* 0x100fe20000004100 */
[----:B------:R-:W-:Y:S01]  /*a040*/  F2FP.F16.E4M3.UNPACK_B R124, R159 ;  /* 0x0000009fff7c723e */ /* 0x000fe200020006ff */
[----:B------:R-:W-:Y:S01]  /*a050*/  HADD2.F32 R113, -RZ, R4.H1_H1 ;  /* 0x30000004ff717230 */ /* 0x000fe20000004100 */
[----:B------:R-:W-:Y:S01]  /*a060*/  F2FP.F16.E4M3.UNPACK_B R128, R160 ;  /* 0x000000a0ff80723e */ /* 0x000fe200020006ff */
[----:B------:R-:W1:Y:S01]  /*a070*/  LDTM.x64 R4, tmem[UR4+0xc0] ;  /* 0x0000c004000479ee */ /* 0x000e620008340000 */
[--C-:B------:R-:W-:Y:S01]  /*a080*/  HADD2.F32 R0, -RZ, R2.reuse.H0_H0 ;  /* 0x20000002ff007230 */ /* 0x100fe20000004100 */
[----:B------:R-:W-:Y:S01]  /*a090*/  NOP ;  /* 0x0000000000007918 */ /* 0x000fe20000000000 */
[----:B------:R-:W-:Y:S01]  /*a0a0*/  HADD2.F32 R2, -RZ, R2.H1_H1 ;  /* 0x30000002ff027230 */ /* 0x000fe20000004100 */
[----:B------:R-:W-:Y:S01]  /*a0b0*/  UIADD3 UR5, UPT, UPT, UR5, 0xf0, URZ ;  /* 0x000000f005057890 */ /* 0x000fe2000fffe0ff */
[--C-:B------:R-:W-:Y:S01]  /*a0c0*/  HADD2.F32 R86, -RZ, R149.reuse.H1_H1 ;  /* 0x30000095ff567230 */ /* 0x100fe20000004100 */
[----:B------:R-:W-:Y:S01]  /*a0d0*/  F2FP.F16.E4M3.UNPACK_B R132, R161 ;  /* 0x000000a1ff84723e */ /* 0x000fe200020006ff */
[--C-:B------:R-:W-:Y:S01]  /*a0e0*/  HADD2.F32 R114, -RZ, R116.reuse.H0_H0 ;  /* 0x20000074ff727230 */ /* 0x100fe20000004100 */
[----:B------:R-:W-:Y:S01]  /*a0f0*/  UPRMT UR5, UR37, 0x654, UR5 ;  /* 0x0000065425057896 */ /* 0x000fe20008000005 */
[----:B------:R-:W-:Y:S01]  /*a100*/  HADD2.F32 R117, -RZ, R116.H1_H1 ;  /* 0x30000074ff757230 */ /* 0x000fe20000004100 */
[----:B------:R-:W-:Y:S01]  /*a110*/  F2FP.F16.E4M3.UNPACK_B R136, R162 ;  /* 0x000000a2ff88723e */ /* 0x000fe200020006ff */
[--C-:B------:R-:W-:Y:S01]  /*a120*/  HADD2.F32 R118, -RZ, R120.reuse.H0_H0 ;  /* 0x20000078ff767230 */ /* 0x100fe20000004100 */
[----:B------:R-:W-:Y:S01]  /*a130*/  F2FP.F16.E4M3.UNPACK_B R152, R152.H1 ;  /* 0x00000098ff98723e */ /* 0x000fe200030006ff */
[----:B------:R-:W-:Y:S01]  /*a140*/  HADD2.F32 R121, -RZ, R120.H1_H1 ;  /* 0x30000078ff797230 */ /* 0x000fe20000004100 */
[----:B------:R-:W-:Y:S01]  /*a150*/  F2FP.F16.E4M3.UNPACK_B R153, R153.H1 ;  /* 0x00000099ff99723e */ /* 0x000fe200030006ff */
[--C-:B------:R-:W-:Y:S01]  /*a160*/  HADD2.F32 R122, -RZ, R124.reuse.H0_H0 ;  /* 0x2000007cff7a7230 */ /* 0x100fe20000004100 */
[----:B------:R-:W-:Y:S01]  /*a170*/  F2FP.F16.E4M3.UNPACK_B R154, R154.H1 ;  /* 0x0000009aff9a723e */ /* 0x000fe200030006ff */
[----:B-1----:R-:W-:Y:S01]  /*a180*/  SYNCS.ARRIVE.TRANS64.RED.A1T0 RZ, [UR5], RZ ;  /* 0x000000ffffff79a7 */ /* 0x002fe20008100405 */
[----:B------:R-:W-:Y:S01]  /*a190*/  HADD2.F32 R125, -RZ, R124.H1_H1 ;  /* 0x3000007cff7d7230 */ /* 0x000fe20000004100 */
[----:B------:R-:W-:Y:S01]  /*a1a0*/  F2FP.F16.E4M3.UNPACK_B R155, R155.H1 ;  /* 0x0000009bff9b723e */ /* 0x000fe200030006ff */
[--C-:B------:R-:W-:Y:S01]  /*a1b0*/  HADD2.F32 R126, -RZ, R128.reuse.H0_H0 ;  /* 0x20000080ff7e7230 */ /* 0x100fe20000004100 */
[----:B------:R-:W-:Y:S01]  /*a1c0*/  F2FP.F16.E4M3.UNPACK_B R156, R156.H1 ;  /* 0x0000009cff9c723e */ /* 0x000fe200030006ff */
[----:B------:R-:W-:Y:S01]  /*a1d0*/  HADD2.F32 R129, -RZ, R128.H1_H1 ;  /* 0x30000080ff817230 */ /* 0x000fe20000004100 */
[----:B------:R-:W-:Y:S01]  /*a1e0*/  F2FP.F16.E4M3.UNPACK_B R157, R157.H1 ;  /* 0x0000009dff9d723e */ /* 0x000fe200030006ff */
[C---:B------:R-:W-:Y:S01]  /*a1f0*/  FMUL R4, R78.reuse, R4 ;  /* 0x000000044e047220 */ /* 0x040fe20000400000 */
[C---:B------:R-:W-:Y:S01]  /*a200*/  FMUL R5, R78.reuse, R5 ;  /* 0x000000054e057220 */ /* 0x040fe20000400000 */
[----:B------:R-:W-:Y:S02]  /*a210*/  HADD2.F32 R3, -RZ, R148.H0_H0 ;  /* 0x20000094ff037230 */ /* 0x000fe40000004100 */
        /* <DEDUP_REMOVED lines=11> */
[----:B------:R-:W-:Y:S02]  /*a2d0*/  HADD2.F32 R130, -RZ, R132.H0_H0 ;  /* 0x20000084ff827230 */ /* 0x000fe40000004100 */
[C---:B------:R-:W-:Y:S01]  /*a2e0*/  FMUL R6, R78.reuse, R6 ;  /* 0x000000064e067220 */ /* 0x040fe20000400000 */
[----:B------:R-:W-:Y:S02]  /*a2f0*/  HADD2.F32 R82, -RZ, R148.H1_H1 ;  /* 0x30000094ff527230 */ /* 0x000fe40000004100 */
[C---:B------:R-:W-:Y:S01]  /*a300*/  FMUL R7, R78.reuse, R7 ;  /* 0x000000074e077220 */ /* 0x040fe20000400000 */
[----:B------:R-:W-:Y:S02]  /*a310*/  HADD2.F32 R85, -RZ, R149.H0_H0 ;  /* 0x20000095ff557230 */ /* 0x000fe40000004100 */
[C---:B------:R-:W-:Y:S01]  /*a320*/  FFMA R6, R81.reuse, R3, R6 ;  /* 0x0000000351067223 */ /* 0x040fe20000000006 */
[----:B------:R-:W-:Y:S02]  /*a330*/  HADD2.F32 R133, -RZ, R132.H1_H1 ;  /* 0x30000084ff857230 */ /* 0x000fe40000004100 */
[C---:B------:R-:W-:Y:S01]  /*a340*/  FFMA R7, R81.reuse, R82, R7 ;  /* 0x0000005251077223 */ /* 0x040fe20000000007 */
[C---:B------:R-:W-:Y:S01]  /*a350*/  FFMA R8, R81.reuse, R83, R8 ;  /* 0x0000005351087223 */ /* 0x040fe20000000008 */
[C---:B------:R-:W-:Y:S01]  /*a360*/  FFMA R9, R81.reuse, R84, R9 ;  /* 0x0000005451097223 */ /* 0x040fe20000000009 */
[--C-:B------:R-:W-:Y:S02]  /*a370*/  HADD2.F32 R82, -RZ, R138.reuse.H0_H0 ;  /* 0x2000008aff527230 */ /* 0x100fe40000004100 */
[C---:B------:R-:W-:Y:S01]  /*a380*/  FMUL R10, R78.reuse, R10 ;  /* 0x0000000a4e0a7220 */ /* 0x040fe20000400000 */
[----:B------:R-:W-:Y:S02]  /*a390*/  HADD2.F32 R83, -RZ, R138.H1_H1 ;  /* 0x3000008aff537230 */ /* 0x000fe40000004100 */
[C---:B------:R-:W-:Y:S01]  /*a3a0*/  FMUL R11, R78.reuse, R11 ;  /* 0x0000000b4e0b7220 */ /* 0x040fe20000400000 */
[----:B------:R-:W-:Y:S02]  /*a3b0*/  HADD2.F32 R89, -RZ, R150.H0_H0 ;  /* 0x20000096ff597230 */ /* 0x000fe40000004100 */
[C---:B------:R-:W-:Y:S01]  /*a3c0*/  FFMA R10, R81.reuse, R85, R10 ;  /* 0x00000055510a7223 */ /* 0x040fe2000000000a */
[--C-:B------:R-:W-:Y:S02]  /*a3d0*/  HADD2.F32 R134, -RZ, R136.reuse.H0_H0 ;  /* 0x20000088ff867230 */ /* 0x100fe40000004100 */
[C---:B------:R-:W-:Y:S01]  /*a3e0*/  FFMA R11, R81.reuse, R86, R11 ;  /* 0x00000056510b7223 */ /* 0x040fe2000000000b */
[C---:B------:R-:W-:Y:S01]  /*a3f0*/  FFMA R12, R81.reuse, R87, R12 ;  /* 0x00000057510c7223 */ /* 0x040fe2000000000c */
[----:B------:R-:W-:Y:S01]  /*a400*/  FFMA R13, R81, R88, R13 ;  /* 0x00000058510d7223 */ /* 0x000fe2000000000d */
[----:B------:R-:W-:Y:S01]  /*a410*/  F2FP.SATFINITE.E4M3.F32.PACK_AB_MERGE_C R86, R7, R6, RZ ;  /* 0x000000060756723e */ /* 0x000fe200048070ff */
[C---:B------:R-:W-:Y:S01]  /*a420*/  FMUL R7, R78.reuse, R24 ;  /* 0x000000184e077220 */ /* 0x040fe20000400000 */
[----:B------:R-:W-:Y:S01]  /*a430*/  F2FP.SATFINITE.E4M3.F32.PACK_AB_MERGE_C R138, R11, R10, RZ ;  /* 0x0000000a0b8a723e */ /* 0x000fe200048070ff */
[C---:B------:R-:W-:Y:S01]  /*a440*/  FMUL R10, R78.reuse, R25 ;  /* 0x000000194e0a7220 */ /* 0x040fe20000400000 */
[C---:B------:R-:W-:Y:S01]  /*a450*/  FMUL R25, R78.reuse, R32 ;  /* 0x000000204e197220 */ /* 0x040fe20000400000 */
[----:B------:R-:W-:Y:S02]  /*a460*/  HADD2.F32 R137, -RZ, R136.H1_H1 ;  /* 0x30000088ff897230 */ /* 0x000fe40000004100 */
[C---:B------:R-:W-:Y:S01]  /*a470*/  FMUL R14, R78.reuse, R14 ;  /* 0x0000000e4e0e7220 */ /* 0x040fe20000400000 */
[----:B------:R-:W-:Y:S02]  /*a480*/  HADD2.F32 R90, -RZ, R150.H1_H1 ;  /* 0x30000096ff5a7230 */ /* 0x000fe40000004100 */
[C---:B------:R-:W-:Y:S01]  /*a490*/  FMUL R15, R78.reuse, R15 ;  /* 0x0000000f4e0f7220 */ /* 0x040fe20000400000 */
[--C-:B------:R-:W-:Y:S02]  /*a4a0*/  HADD2.F32 R93, -RZ, R151.reuse.H0_H0 ;  /* 0x20000097ff5d7230 */ /* 0x100fe40000004100 */
[C---:B------:R-:W-:Y:S01]  /*a4b0*/  FFMA R14, R81.reuse, R89, R14 ;  /* 0x00000059510e7223 */ /* 0x040fe2000000000e */
[----:B------:R-:W-:Y:S02]  /*a4c0*/  HADD2.F32 R94, -RZ, R151.H1_H1 ;  /* 0x30000097ff5e7230 */ /* 0x000fe40000004100 */
[C---:B------:R-:W-:Y:S01]  /*a4d0*/  FFMA R15, R81.reuse, R90, R15 ;  /* 0x0000005a510f7223 */ /* 0x040fe2000000000f */
[C---:B------:R-:W-:Y:S01]  /*a4e0*/  FFMA R16, R81.reuse, R91, R16 ;  /* 0x0000005b51107223 */ /* 0x040fe20000000010 */
[----:B------:R-:W-:Y:S01]  /*a4f0*/  FFMA R17, R81, R92, R17 ;  /* 0x0000005c51117223 */ /* 0x000fe20000000011 */
[C---:B------:R-:W-:Y:S01]  /*a500*/  FMUL R18, R78.reuse, R18 ;  /* 0x000000124e127220 */ /* 0x040fe20000400000 */
[C---:B------:R-:W-:Y:S01]  /*a510*/  FMUL R19, R78.reuse, R19 ;  /* 0x000000134e137220 */ /* 0x040fe20000400000 */
[--C-:B------:R-:W-:Y:S01]  /*a520*/  HADD2.F32 R96, -RZ, R152.reuse.H0_H0 ;  /* 0x20000098ff607230 */ /* 0x100fe20000004100 */
[----:B------:R-:W-:Y:S01]  /*a530*/  F2FP.SATFINITE.E4M3.F32.PACK_AB_MERGE_C R14, R15, R14, RZ ;  /* 0x0000000e0f0e723e */ /* 0x000fe200048070ff */
[C---:B------:R-:W-:Y:S01]  /*a540*/  FFMA R18, R81.reuse, R93, R18 ;  /* 0x0000005d51127223 */ /* 0x040fe20000000012 */
[C---:B------:R-:W-:Y:S01]  /*a550*/  FFMA R19, R81.reuse, R94, R19 ;  /* 0x0000005e51137223 */ /* 0x040fe20000000013 */
[C---:B------:R-:W-:Y:S01]  /*a560*/  FFMA R0, R81.reuse, R95, R0 ;  /* 0x0000005f51007223 */ /* 0x040fe20000000000 */
[----:B------:R-:W-:Y:S01]  /*a570*/  FFMA R2, R81, R97, R2 ;  /* 0x0000006151027223 */ /* 0x000fe20000000002 */
[----:B------:R-:W-:Y:S02]  /*a580*/  HADD2.F32 R99, -RZ, R152.H1_H1 ;  /* 0x30000098ff637230 */ /* 0x000fe40000004100 */
[C---:B------:R-:W-:Y:S01]  /*a590*/  FMUL R3, R78.reuse, R22 ;  /* 0x000000164e037220 */ /* 0x040fe20000400000 */
[----:B------:R-:W-:Y:S01]  /*a5a0*/  F2FP.SATFINITE.E4M3.F32.PACK_AB_MERGE_C R18, R19, R18, RZ ;  /* 0x000000121312723e */ /* 0x000fe200048070ff */
[C---:B------:R-:W-:Y:S01]  /*a5b0*/  FMUL R22, R78.reuse, R29 ;  /* 0x0000001d4e167220 */ /* 0x040fe20000400000 */
[C---:B------:R-:W-:Y:S01]  /*a5c0*/  FMUL R29, R78.reuse, R36 ;  /* 0x000000244e1d7220 */ /* 0x040fe20000400000 */
[C---:B------:R-:W-:Y:S01]  /*a5d0*/  FFMA R3, R81.reuse, R96, R3 ;  /* 0x0000006051037223 */ /* 0x040fe20000000003 */
[C---:B------:R-:W-:Y:S01]  /*a5e0*/  FMUL R6, R78.reuse, R23 ;  /* 0x000000174e067220 */ /* 0x040fe20000400000 */
[--C-:B------:R-:W-:Y:S02]  /*a5f0*/  HADD2.F32 R100, -RZ, R153.reuse.H0_H0 ;  /* 0x20000099ff647230 */ /* 0x100fe40000004100 */
[C---:B------:R-:W-:Y:S01]  /*a600*/  FMUL R11, R78.reuse, R26 ;  /* 0x0000001a4e0b7220 */ /* 0x040fe20000400000 */
[----:B------:R-:W-:Y:S02]  /*a610*/  HADD2.F32 R103, -RZ, R153.H1_H1 ;  /* 0x30000099ff677230 */ /* 0x000fe40000004100 */
[C---:B------:R-:W-:Y:S01]  /*a620*/  FFMA R6, R81.reuse, R99, R6 ;  /* 0x0000006351067223 */ /* 0x040fe20000000006 */
[C---:B------:R-:W-:Y:S01]  /*a630*/  FFMA R7, R81.reuse, R98, R7 ;  /* 0x0000006251077223 */ /* 0x040fe20000000007 */
[C---:B------:R-:W-:Y:S01]  /*a640*/  FFMA R10, R81.reuse, R101, R10 ;  /* 0x00000065510a7223 */ /* 0x040fe2000000000a */
[C---:B------:R-:W-:Y:S01]  /*a650*/  FFMA R11, R81.reuse, R100, R11 ;  /* 0x00000064510b7223 */ /* 0x040fe2000000000b */
[----:B------:R-:W-:Y:S01]  /*a660*/  FMUL R26, R78, R33 ;  /* 0x000000214e1a7220 */ /* 0x000fe20000400000 */
[----:B------:R-:W-:Y:S01]  /*a670*/  F2FP.SATFINITE.E4M3.F32.PACK_AB_MERGE_C R3, R6, R3, RZ ;  /* 0x000000030603723e */ /* 0x000fe200048070ff */
[C---:B------:R-:W-:Y:S01]  /*a680*/  FMUL R33, R78.reuse, R40 ;  /* 0x000000284e217220 */ /* 0x040fe20000400000 */
        /* <DEDUP_REMOVED lines=8> */
[C---:B------:R-:W-:Y:S01]  /*a710*/  FMUL R30, R78.reuse, R37 ;  /* 0x000000254e1e7220 */ /* 0x040fe20000400000 */
[C---:B------:R-:W-:Y:S01]  /*a720*/  FMUL R37, R78.reuse, R44 ;  /* 0x0000002c4e257220 */ /* 0x040fe20000400000 */
[C---:B------:R-:W-:Y:S01]  /*a730*/  FMUL R24, R78.reuse, R31 ;  /* 0x0000001f4e187220 */ /* 0x040fe20000400000 */
[----:B------:R-:W-:Y:S01]  /*a740*/  F2FP.F16.E4M3.UNPACK_B R158, R158.H1 ;  /* 0x0000009eff9e723e */ /* 0x000fe200030006ff */
[--C-:B------:R-:W-:Y:S02]  /*a750*/  HADD2.F32 R108, -RZ, R155.reuse.H0_H0 ;  /* 0x2000009bff6c7230 */ /* 0x100fe40000004100 */
[----:B------:R-:W-:Y:S01]  /*a760*/  FMUL R27, R78, R34 ;  /* 0x000000224e1b7220 */ /* 0x000fe20000400000 */
[----:B------:R-:W-:Y:S02]  /*a770*/  HADD2.F32 R111, -RZ, R155.H1_H1 ;  /* 0x3000009bff6f7230 */ /* 0x000fe40000004100 */
[C---:B------:R-:W-:Y:S01]  /*a780*/  FFMA R24, R81.reuse, R107, R24 ;  /* 0x0000006b51187223 */ /* 0x040fe20000000018 */
[----:B------:R-:W-:Y:S01]  /*a790*/  F2FP.F16.E4M3.UNPACK_B R159, R159.H1 ;  /* 0x0000009fff9f723e */ /* 0x000fe200030006ff */
[C---:B------:R-:W-:Y:S01]  /*a7a0*/  FFMA R25, R81.reuse, R106, R25 ;  /* 0x0000006a51197223 */ /* 0x040fe20000000019 */
[C---:B------:R-:W-:Y:S01]  /*a7b0*/  FFMA R26, R81.reuse, R109, R26 ;  /* 0x0000006d511a7223 */ /* 0x040fe2000000001a */
[----:B------:R-:W-:Y:S01]  /*a7c0*/  F2FP.F16.E4M3.UNPACK_B R160, R160.H1 ;  /* 0x000000a0ffa0723e */ /* 0x000fe200030006ff */
[C---:B------:R-:W-:Y:S01]  /*a7d0*/  FFMA R27, R81.reuse, R108, R27 ;  /* 0x0000006c511b7223 */ /* 0x040fe2000000001b */
[----:B------:R-:W-:Y:S01]  /*a7e0*/  F2FP.SATFINITE.E4M3.F32.PACK_AB_MERGE_C R6, R24, R23, RZ ;  /* 0x000000171806723e */ /* 0x000fe200048070ff */
[C---:B------:R-:W-:Y:S01]  /*a7f0*/  FMUL R34, R78.reuse, R41 ;  /* 0x000000294e227220 */ /* 0x040fe20000400000 */
[C---:B------:R-:W-:Y:S01]  /*a800*/  FMUL R41, R78.reuse, R48 ;  /* 0x000000304e297220 */ /* 0x040fe20000400000 */
[----:B------:R-:W-:Y:S01]  /*a810*/  FMUL R28, R78, R35 ;  /* 0x000000234e1c7220 */ /* 0x000fe20000400000 */
[----:B------:R-:W-:Y:S01]  /*a820*/  F2FP.F16.E4M3.UNPACK_B R161, R161.H1 ;  /* 0x000000a1ffa1723e */ /* 0x000fe200030006ff */
[--C-:B------:R-:W-:Y:S01]  /*a830*/  HADD2.F32 R112, -RZ, R156.reuse.H0_H0 ;  /* 0x2000009cff707230 */ /* 0x100fe20000004100 */
[----:B------:R-:W-:Y:S01]  /*a840*/  F2FP.SATFINITE.E4M3.F32.PACK_AB_MERGE_C R6, R22, R21, R6 ;  /* 0x000000151606723e */ /* 0x000fe20004807006 */
[C---:B------:R-:W-:Y:S01]  /*a850*/  FFMA R28, R81.reuse, R111, R28 ;  /* 0x0000006f511c7223 */ /* 0x040fe2000000001c */
[C---:B------:R-:W-:Y:S01]  /*a860*/  FFMA R29, R81.reuse, R110, R29 ;  /* 0x0000006e511d7223 */ /* 0x040fe2000000001d */
[C---:B------:R-:W-:Y:S01]  /*a870*/  FFMA R30, R81.reuse, R113, R30 ;  /* 0x00000071511e7223 */ /* 0x040fe2000000001e */
[----:B------:R-:W-:Y:S02]  /*a880*/  HADD2.F32 R115, -RZ, R156.H1_H1 ;  /* 0x3000009cff737230 */ /* 0x000fe40000004100 */
[C---:B------:R-:W-:Y:S01]  /*a890*/  FMUL R31, R78.reuse, R38 ;  /* 0x000000264e1f7220 */ /* 0x040fe20000400000 */
[----:B------:R-:W-:Y:S01]  /*a8a0*/  F2FP.F16.E4M3.UNPACK_B R162, R162.H1 ;  /* 0x000000a2ffa2723e */ /* 0x000fe200030006ff */
[C---:B------:R-:W-:Y:S01]  /*a8b0*/  FMUL R38, R78.reuse, R45 ;  /* 0x0000002d4e267220 */ /* 0x040fe20000400000 */
[C---:B------:R-:W-:Y:S01]  /*a8c0*/  FMUL R45, R78.reuse, R52 ;  /* 0x000000344e2d7220 */ /* 0x040fe20000400000 */
[----:B------:R-:W-:Y:S01]  /*a8d0*/  F2FP.F16.E4M3.UNPACK_B R163, R163.H1 ;  /* 0x000000a3ffa3723e */ /* 0x000fe200030006ff */
[----:B------:R-:W-:Y:S01]  /*a8e0*/  FFMA R31, R81, R112, R31 ;  /* 0x00000070511f7223 */ /* 0x000fe2000000001f */
[----:B------:R-:W-:Y:S01]  /*a8f0*/  FMUL R52, R78, R59 ;  /* 0x0000003b4e347220 */ /* 0x000fe20000400000 */
[----:B------:R-:W-:Y:S01]  /*a900*/  IADD3 R76, PT, PT, R76, 0x1, RZ ;  /* 0x000000014c4c7810 */ /* 0x000fe20007ffe0ff */
[C---:B------:R-:W-:Y:S01]  /*a910*/  FMUL R59, R78.reuse, R66 ;  /* 0x000000424e3b7220 */ /* 0x040fe20000400000 */
[----:B------:R-:W-:Y:S01]  /*a920*/  F2FP.SATFINITE.E4M3.F32.PACK_AB_MERGE_C R66, R13, R12, R14 ;  /* 0x0000000c0d42723e */ /* 0x000fe2000480700e */
[C---:B------:R-:W-:Y:S01]  /*a930*/  FMUL R32, R78.reuse, R39 ;  /* 0x000000274e207220 */ /* 0x040fe20000400000 */
[--C-:B------:R-:W-:Y:S02]  /*a940*/  HADD2.F32 R116, -RZ, R157.reuse.H0_H0 ;  /* 0x2000009dff747230 */ /* 0x100fe40000004100 */
[C---:B------:R-:W-:Y:S01]  /*a950*/  FMUL R35, R78.reuse, R42 ;  /* 0x0000002a4e237220 */ /* 0x040fe20000400000 */
[----:B------:R-:W-:Y:S02]  /*a960*/  HADD2.F32 R119, -RZ, R157.H1_H1 ;  /* 0x3000009dff777230 */ /* 0x000fe40000004100 */
[C---:B------:R-:W-:Y:S01]  /*a970*/  FFMA R32, R81.reuse, R115, R32 ;  /* 0x0000007351207223 */ /* 0x040fe20000000020 */
[----:B------:R-:W-:Y:S01]  /*a980*/  FMUL R36, R78, R43 ;  /* 0x0000002b4e247220 */ /* 0x000fe20000400000 */
[C---:B------:R-:W-:Y:S01]  /*a990*/  FFMA R33, R81.reuse, R114, R33 ;  /* 0x0000007251217223 */ /* 0x040fe20000000021 */
[C---:B------:R-:W-:Y:S01]  /*a9a0*/  FFMA R34, R81.reuse, R117, R34 ;  /* 0x0000007551227223 */ /* 0x040fe20000000022 */
[--C-:B------:R-:W-:Y:S01]  /*a9b0*/  HADD2.F32 R120, -RZ, R158.reuse.H0_H0 ;  /* 0x2000009eff787230 */ /* 0x100fe20000004100 */
[----:B------:R-:W-:Y:S01]  /*a9c0*/  F2FP.SATFINITE.E4M3.F32.PACK_AB_MERGE_C R32, R32, R31, RZ ;  /* 0x0000001f2020723e */ /* 0x000fe200048070ff */
[C---:B------:R-:W-:Y:S01]  /*a9d0*/  FFMA R35, R81.reuse, R116, R35 ;  /* 0x0000007451237223 */ /* 0x040fe20000000023 */
[----:B------:R-:W-:Y:S02]  /*a9e0*/  HADD2.F32 R123, -RZ, R158.H1_H1 ;  /* 0x3000009eff7b7230 */ /* 0x000fe40000004100 */
[----:B------:R-:W-:Y:S01]  /*a9f0*/  FMUL R39, R78, R46 ;  /* 0x0000002e4e277220 */ /* 0x000fe20000400000 */
[----:B------:R-:W-:Y:S01]  /*aa00*/  F2FP.SATFINITE.E4M3.F32.PACK_AB_MERGE_C R32, R30, R29, R32 ;  /* 0x0000001d1e20723e */ /* 0x000fe20004807020 */
[C---:B------:R-:W-:Y:S01]  /*aa10*/  FFMA R36, R81.reuse, R119, R36 ;  /* 0x0000007751247223 */ /* 0x040fe20000000024 */
[C---:B------:R-:W-:Y:S01]  /*aa20*/  FMUL R40, R78.reuse, R47 ;  /* 0x0000002f4e287220 */ /* 0x040fe20000400000 */
[C---:B------:R-:W-:Y:S01]  /*aa30*/  FFMA R37, R81.reuse, R118, R37 ;  /* 0x0000007651257223 */ /* 0x040fe20000000025 */
[C---:B------:R-:W-:Y:S01]  /*aa40*/  FFMA R38, R81.reuse, R121, R38 ;  /* 0x0000007951267223 */ /* 0x040fe20000000026 */
[C---:B------:R-:W-:Y:S01]  /*aa50*/  FMUL R42, R78.reuse, R49 ;  /* 0x000000314e2a7220 */ /* 0x040fe20000400000 */
        /* <DEDUP_REMOVED lines=8> */
[C---:B------:R-:W-:Y:S01]  /*aae0*/  FMUL R57, R78.reuse, R64 ;  /* 0x000000404e397220 */ /* 0x040fe20000400000 */
[----:B------:R-:W-:Y:S01]  /*aaf0*/  FFMA R42, R81, R125, R42 ;  /* 0x0000007d512a7223 */ /* 0x000fe2000000002a */
[C---:B------:R-:W-:Y:S01]  /*ab00*/  FMUL R46, R78.reuse, R53 ;  /* 0x000000354e2e7220 */ /* 0x040fe20000400000 */
[--C-:B------:R-:W-:Y:S01]  /*ab10*/  HADD2.F32 R128, -RZ, R160.reuse.H0_H0 ;  /* 0x200000a0ff807230 */ /* 0x100fe20000004100 */
[----:B------:R-:W-:Y:S01]  /*ab20*/  F2FP.SATFINITE.E4M3.F32.PACK_AB_MERGE_C R64, R5, R4, R86 ;  /* 0x000000040540723e */ /* 0x000fe20004807056 */
[C---:B------:R-:W-:Y:S01]  /*ab30*/  FMUL R51, R78.reuse, R58 ;  /* 0x0000003a4e337220 */ /* 0x040fe20000400000 */
[C---:B------:R-:W-:Y:S01]  /*ab40*/  FMUL R53, R78.reuse, R60 ;  /* 0x0000003c4e357220 */ /* 0x040fe20000400000 */
[C---:B------:R-:W-:Y:S01]  /*ab50*/  FFMA R43, R81.reuse, R124, R43 ;  /* 0x0000007c512b7223 */ /* 0x040fe2000000002b */
[----:B------:R-:W-:Y:S02]  /*ab60*/  HADD2.F32 R131, -RZ, R160.H1_H1 ;  /* 0x300000a0ff837230 */ /* 0x000fe40000004100 */
[C---:B------:R-:W-:Y:S01]  /*ab70*/  FMUL R47, R78.reuse, R54 ;  /* 0x000000364e2f7220 */ /* 0x040fe20000400000 */
[C---:B------:R-:W-:Y:S01]  /*ab80*/  FMUL R58, R78.reuse, R65 ;  /* 0x000000414e3a7220 */ /* 0x040fe20000400000 */
[----:B------:R-:W-:Y:S01]  /*ab90*/  FMUL R60, R78, R67 ;  /* 0x000000434e3c7220 */ /* 0x000fe20000400000 */
[----:B------:R-:W-:Y:S01]  /*aba0*/  F2FP.SATFINITE.E4M3.F32.PACK_AB_MERGE_C R5, R20, R11, RZ ;  /* 0x0000000b1405723e */ /* 0x000fe200048070ff */
[----:B------:R-:W-:Y:S01]  /*abb0*/  FFMA R44, R81, R127, R44 ;  /* 0x0000007f512c7223 */ /* 0x000fe2000000002c */
[C---:B------:R-:W-:Y:S01]  /*abc0*/  FMUL R48, R78.reuse, R55 ;  /* 0x000000374e307220 */ /* 0x040fe20000400000 */
[----:B------:R-:W-:Y:S01]  /*abd0*/  F2FP.SATFINITE.E4M3.F32.PACK_AB_MERGE_C R65, R9, R8, R138 ;  /* 0x000000080941723e */ /* 0x000fe2000480708a */
[----:B------:R-:W-:Y:S01]  /*abe0*/  FFMA R45, R81, R126, R45 ;  /* 0x0000007e512d7223 */ /* 0x000fe2000000002d */
[----:B------:R-:W-:Y:S01]  /*abf0*/  F2FP.SATFINITE.E4M3.F32.PACK_AB_MERGE_C R67, R17, R16, R18 ;  /* 0x000000101143723e */ /* 0x000fe20004807012 */
[----:B------:R-:W-:Y:S01]  /*ac00*/  FMUL R49, R78, R56 ;  /* 0x000000384e317220 */ /* 0x000fe20000400000 */
[C---:B------:R-:W-:Y:S01]  /*ac10*/  FFMA R46, R81.reuse, R129, R46 ;  /* 0x00000081512e7223 */ /* 0x040fe2000000002e */
[--C-:B------:R-:W-:Y:S02]  /*ac20*/  HADD2.F32 R132, -RZ, R161.reuse.H0_H0 ;  /* 0x200000a1ff847230 */ /* 0x100fe40000004100 */
[C---:B------:R-:W-:Y:S01]  /*ac30*/  FFMA R47, R81.reuse, R128, R47 ;  /* 0x00000080512f7223 */ /* 0x040fe2000000002f */
[----:B------:R1:W-:Y:S01]  /*ac40*/  STS.128 [R172+UR49+0xa200], R64 ;  /* 0x00a20040ac007988 */ /* 0x0003e20008000c31 */
[----:B------:R-:W-:Y:S01]  /*ac50*/  HADD2.F32 R135, -RZ, R161.H1_H1 ;  /* 0x300000a1ff877230 */ /* 0x000fe20000004100 */
[----:B------:R-:W-:Y:S01]  /*ac60*/  F2FP.SATFINITE.E4M3.F32.PACK_AB_MERGE_C R5, R10, R7, R5 ;  /* 0x000000070a05723e */ /* 0x000fe20004807005 */
[C---:B------:R-:W-:Y:S01]  /*ac70*/  FFMA R48, R81.reuse, R131, R48 ;  /* 0x0000008351307223 */ /* 0x040fe20000000030 */
[----:B------:R-:W-:Y:S01]  /*ac80*/  F2FP.SATFINITE.E4M3.F32.PACK_AB_MERGE_C R7, R28, R27, RZ ;  /* 0x0000001b1c07723e */ /* 0x000fe200048070ff */
        /* <DEDUP_REMOVED lines=8> */
[----:B------:R-:W-:Y:S01]  /*ad10*/  FMUL R56, R78, R63 ;  /* 0x0000003f4e387220 */ /* 0x000fe20000400000 */
[----:B------:R-:W-:Y:S01]  /*ad20*/  F2FP.SATFINITE.E4M3.F32.PACK_AB_MERGE_C R4, R2, R0, R3 ;  /* 0x000000000204723e */ /* 0x000fe20004807003 */
[C---:B------:R-:W-:Y:S01]  /*ad30*/  FFMA R53, R81.reuse, R134, R53 ;  /* 0x0000008651357223 */ /* 0x040fe20000000035 */
[----:B------:R-:W-:Y:S01]  /*ad40*/  F2FP.SATFINITE.E4M3.F32.PACK_AB_MERGE_C R7, R26, R25, R7 ;  /* 0x000000191a07723e */ /* 0x000fe20004807007 */
[C---:B------:R-:W-:Y:S01]  /*ad50*/  FFMA R54, R81.reuse, R137, R54 ;  /* 0x0000008951367223 */ /* 0x040fe20000000036 */
[--C-:B------:R-:W-:Y:S02]  /*ad60*/  HADD2.F32 R84, -RZ, R163.reuse.H0_H0 ;  /* 0x200000a3ff547230 */ /* 0x100fe40000004100 */
[C---:B------:R-:W-:Y:S01]  /*ad70*/  FFMA R55, R81.reuse, R136, R55 ;  /* 0x0000008851377223 */ /* 0x040fe20000000037 */
[----:B------:R-:W-:Y:S01]  /*ad80*/  HADD2.F32 R85, -RZ, R163.H1_H1 ;  /* 0x300000a3ff557230 */ /* 0x000fe20000004100 */
[----:B------:R1:W-:Y:S01]  /*ad90*/  STS.128 [R192+0xa010], R4 ;  /* 0x00a01004c0007388 */ /* 0x0003e20000000c00 */
[----:B------:R-:W-:Y:S01]  /*ada0*/  F2FP.SATFINITE.E4M3.F32.PACK_AB_MERGE_C R35, R36, R35, RZ ;  /* 0x000000232423723e */ /* 0x000fe200048070ff */
[C---:B------:R-:W-:Y:S01]  /*adb0*/  FFMA R56, R81.reuse, R139, R56 ;  /* 0x0000008b51387223 */ /* 0x040fe20000000038 */
[----:B------:R-:W-:Y:S01]  /*adc0*/  F2FP.SATFINITE.E4M3.F32.PACK_AB_MERGE_C R39, R40, R39, RZ ;  /* 0x000000272827723e */ /* 0x000fe200048070ff */
[C---:B------:R-:W-:Y:S01]  /*add0*/  FFMA R57, R81.reuse, R82, R57 ;  /* 0x0000005251397223 */ /* 0x040fe20000000039 */
[----:B------:R-:W-:Y:S01]  /*ade0*/  F2FP.SATFINITE.E4M3.F32.PACK_AB_MERGE_C R43, R44, R43, RZ ;  /* 0x0000002b2c2b723e */ /* 0x000fe200048070ff */
[C---:B------:R-:W-:Y:S01]  /*adf0*/  FFMA R58, R81.reuse, R83, R58 ;  /* 0x00000053513a7223 */ /* 0x040fe2000000003a */
[C---:B------:R-:W-:Y:S01]  /*ae00*/  FFMA R59, R81.reuse, R84, R59 ;  /* 0x00000054513b7223 */ /* 0x040fe2000000003b */
[----:B------:R-:W-:Y:S01]  /*ae10*/  F2FP.SATFINITE.E4M3.F32.PACK_AB_MERGE_C R33, R34, R33, R35 ;  /* 0x000000212221723e */ /* 0x000fe20004807023 */
        /* <DEDUP_REMOVED lines=11> */
[----:B------:R-:W-:Y:S05]  /*aed0*/  F2FP.SATFINITE.E4M3.F32.PACK_AB_MERGE_C R51, R58, R57, R59 ;  /* 0x000000393a33723e */ /* 0x000fea000480703b */
        /* <DEDUP_REMOVED lines=18> */
.L_x_127:
[----:B------:R-:W-:Y:S05]  /*b000*/  BSYNC.RECONVERGENT B0 ;  /* 0x0000000000007941 */ /* 0x000fea0003800200 */
.L_x_126:
[----:B------:R-:W-:Y:S01]  /*b010*/  BAR.SYNC.DEFER_BLOCKING 0x1, 0x80 ;  /* 0x0042000000007b1d */ /* 0x000fe20000010000 */
[----:B------:R-:W-:Y:S01]  /*b020*/  ISETP.NE.AND P2, PT, R190, RZ, PT ;  /* 0x000000ffbe00720c */ /* 0x000fe20003f45270 */
[----:B------:R-:W-:Y:S01]  /*b030*/  IMAD.IADD R20, R75, 0x1, R147 ;  /* 0x000000014b147824 */ /* 0x000fe200078e0293 */
[----:B------:R-:W-:Y:S01]  /*b040*/  ISETP.NE.AND P0, PT, R191, 0x2, PT ;  /* 0x00000002bf00780c */ /* 0x000fe20003f05270 */
[----:B------:R-:W-:Y:S01]  /*b050*/  IMAD.IADD R21, R77, 0x1, R170 ;  /* 0x000000014d157824 */ /* 0x000fe200078e02aa */
[----:B------:R-:W-:Y:S02]  /*b060*/  ISETP.NE.AND P1, PT, R76, 0x2, PT ;  /* 0x000000024c00780c */ /* 0x000fe40003f25270 */
[----:B------:R-:W-:Y:S02]  /*b070*/  SEL R3, RZ, 0x1, P0 ;  /* 0x00000001ff037807 */ /* 0x000fe40000000000 */
[----:B------:R-:W-:Y:S02]  /*b080*/  SEL R0, RZ, 0x1, P1 ;  /* 0x00000001ff007807 */ /* 0x000fe40000800000 */
[----:B------:R-:W-:Y:S02]  /*b090*/  LOP3.LUT R182, R182, R3, RZ, 0x3c, !PT ;  /* 0x00000003b6b67212 */ /* 0x000fe400078e3cff */
[----:B------:R-:W-:Y:S02]  /*b0a0*/  LOP3.LUT R183, R183, R0, RZ, 0x3c, !PT ;  /* 0x00000000b7b77212 */ /* 0x000fe400078e3cff */
[----:B------:R-:W-:Y:S02]  /*b0b0*/  @P2 R2UR UR36, R179 ;  /* 0x00000000b32422ca */ /* 0x000fe400000e0000 */
[----:B------:R-:W-:Y:S02]  /*b0c0*/  SEL R191, R191, RZ, P0 ;  /* 0x000000ffbfbf7207 */ /* 0x000fe40000000000 */
[----:B------:R-:W-:Y:S01]  /*b0d0*/  SEL R76, R76, RZ, P1 ;  /* 0x000000ff4c4c7207 */ /* 0x000fe20000800000 */
[----:B------:R-:W-:Y:S10]  /*b0e0*/  @P2 BRA `(.L_x_128) ;  /* 0xffffff9800d82947 */ /* 0x000ff4000383ffff */
[----:B------:R-:W-:Y:S05]  /*b0f0*/  EXIT ;  /* 0x000000000000794d */ /* 0x000fea0003800000 */
.L_x_19:
[----:B--2---:R2:W1:Y:S02]  /*b100*/  SYNCS.PHASECHK.TRANS64.TRYWAIT P0, [R3+URZ+0x110], R2 ;  /* 0x00011002030075a7 */ /* 0x00446400080011ff */
[----:B-1----:R-:W-:Y:S05]  /*b110*/  @!P0 NANOSLEEP.SYNCS 0x989680 ;  /* 0x009896800000895d */ /* 0x002fea0003900000 */
[----:B------:R-:W1:Y:S02]  /*b120*/  @!P0 SYNCS.PHASECHK.TRANS64 P0, [R3+URZ+0x110], R2 ;  /* 0x00011002030085a7 */ /* 0x000e6400080010ff */
[----:B-1----:R-:W-:Y:S05]  /*b130*/  @!P0 BRA `(.L_x_19) ;  /* 0xfffffffc00f08947 */ /* 0x002fea000383ffff */
[----:B------:R-:W-:Y:S05]  /*b140*/  BRA `(.L_x_129) ;  /* 0xffffff64002c7947 */ /* 0x000fea000383ffff */
.L_x_22:
[----:B-1----:R-:W-:-:S07]  /*b150*/  MOV R2, UR33 ;  /* 0x0000002100027c02 */ /* 0x002fce0008000f00 */
.L_x_130:
[----:B-1----:R1:W2:Y:S02]  /*b160*/  SYNCS.PHASECHK.TRANS64.TRYWAIT P0, [R2+URZ+0x38], R5 ;  /* 0x00003805020075a7 */ /* 0x0022a400080011ff */
[----:B--2---:R-:W-:Y:S05]  /*b170*/  @!P0 NANOSLEEP.SYNCS 0x989680 ;  /* 0x009896800000895d */ /* 0x004fea0003900000 */
[----:B------:R-:W2:Y:S02]  /*b180*/  @!P0 SYNCS.PHASECHK.TRANS64 P0, [R2+URZ+0x38], R5 ;  /* 0x00003805020085a7 */ /* 0x000ea400080010ff */
[----:B--2---:R-:W-:Y:S05]  /*b190*/  @!P0 BRA `(.L_x_130) ;  /* 0xfffffffc00f08947 */ /* 0x004fea000383ffff */
[----:B------:R-:W-:Y:S05]  /*b1a0*/  BRA `(.L_x_21) ;  /* 0xffffff64007c7947 */ /* 0x000fea000383ffff */
.L_x_28:
[----:B-1----:R-:W-:-:S07]  /*b1b0*/  MOV R2, UR17 ;  /* 0x0000001100027c02 */ /* 0x002fce0008000f00 */
.L_x_131:
[----:B-1----:R1:W2:Y:S02]  /*b1c0*/  SYNCS.PHASECHK.TRANS64.TRYWAIT P0, [R2+URZ+0x38], R5 ;  /* 0x00003805020075a7 */ /* 0x0022a400080011ff */
[----:B--2---:R-:W-:Y:S05]  /*b1d0*/  @!P0 NANOSLEEP.SYNCS 0x989680 ;  /* 0x009896800000895d */ /* 0x004fea0003900000 */
[----:B------:R-:W2:Y:S02]  /*b1e0*/  @!P0 SYNCS.PHASECHK.TRANS64 P0, [R2+URZ+0x38], R5 ;  /* 0x00003805020085a7 */ /* 0x000ea400080010ff */
[----:B--2---:R-:W-:Y:S05]  /*b1f0*/  @!P0 BRA `(.L_x_131) ;  /* 0xfffffffc00f08947 */ /* 0x004fea000383ffff */
[----:B------:R-:W-:Y:S05]  /*b200*/  BRA `(.L_x_27) ;  /* 0xffffff6800247947 */ /* 0x000fea000383ffff */
.L_x_32:
[----:B-1----:R1:W2:Y:S02]  /*b210*/  SYNCS.PHASECHK.TRANS64.TRYWAIT P0, [R2+URZ+0xc0], R3 ;  /* 0x0000c003020075a7 */ /* 0x0022a400080011ff */
[----:B--2---:R-:W-:Y:S05]  /*b220*/  @!P0 NANOSLEEP.SYNCS 0x989680 ;  /* 0x009896800000895d */ /* 0x004fea0003900000 */
[----:B------:R-:W2:Y:S02]  /*b230*/  @!P0 SYNCS.PHASECHK.TRANS64 P0, [R2+URZ+0xc0], R3 ;  /* 0x0000c003020085a7 */ /* 0x000ea400080010ff */
[----:B--2---:R-:W-:Y:S05]  /*b240*/  @!P0 BRA `(.L_x_32) ;  /* 0xfffffffc00f08947 */ /* 0x004fea000383ffff */
[----:B------:R-:W-:Y:S05]  /*b250*/  BRA `(.L_x_132) ;  /* 0xffffff6800b47947 */ /* 0x000fea000383ffff */
.L_x_36:
[----:B----4-:R-:W-:-:S07]  /*b260*/  MOV R0, UR5 ;  /* 0x0000000500007c02 */ /* 0x010fce0008000f00 */
.L_x_133:
[----:B-1----:R1:W2:Y:S02]  /*b270*/  SYNCS.PHASECHK.TRANS64.TRYWAIT P0, [R0+URZ], R3 ;  /* 0x00000003000075a7 */ /* 0x0022a400080011ff */
[----:B--2---:R-:W-:Y:S05]  /*b280*/  @!P0 NANOSLEEP.SYNCS 0x989680 ;  /* 0x009896800000895d */ /* 0x004fea0003900000 */
[----:B------:R-:W2:Y:S02]  /*b290*/  @!P0 SYNCS.PHASECHK.TRANS64 P0, [R0+URZ], R3 ;  /* 0x00000003000085a7 */ /* 0x000ea400080010ff */
[----:B--2---:R-:W-:Y:S05]  /*b2a0*/  @!P0 BRA `(.L_x_133) ;  /* 0xfffffffc00f08947 */ /* 0x004fea000383ffff */
[----:B------:R-:W-:Y:S05]  /*b2b0*/  BRA `(.L_x_134) ;  /* 0xffffff7000247947 */ /* 0x000fea000383ffff */
.L_x_37:
[----:B----4-:R-:W-:-:S07]  /*b2c0*/  MOV R0, UR5 ;  /* 0x0000000500007c02 */ /* 0x010fce0008000f00 */
.L_x_135:
[----:B-1----:R1:W2:Y:S02]  /*b2d0*/  SYNCS.PHASECHK.TRANS64.TRYWAIT P0, [R0+URZ], R3 ;  /* 0x00000003000075a7 */ /* 0x0022a400080011ff */
[----:B--2---:R-:W-:Y:S05]  /*b2e0*/  @!P0 NANOSLEEP.SYNCS 0x989680 ;  /* 0x009896800000895d */ /* 0x004fea0003900000 */
[----:B------:R-:W2:Y:S02]  /*b2f0*/  @!P0 SYNCS.PHASECHK.TRANS64 P0, [R0+URZ], R3 ;  /* 0x00000003000085a7 */ /* 0x000ea400080010ff */
[----:B--2---:R-:W-:Y:S05]  /*b300*/  @!P0 BRA `(.L_x_135) ;  /* 0xfffffffc00f08947 */ /* 0x004fea000383ffff */
[----:B------:R-:W-:Y:S05]  /*b310*/  BRA `(.L_x_136) ;  /* 0xffffff7000307947 */ /* 0x000fea000383ffff */
.L_x_38:
[----:B----4-:R-:W-:-:S07]  /*b320*/  MOV R0, UR5 ;  /* 0x0000000500007c02 */ /* 0x010fce0008000f00 */
.L_x_137:
[----:B-1----:R1:W2:Y:S02]  /*b330*/  SYNCS.PHASECHK.TRANS64.TRYWAIT P0, [R0+URZ], R3 ;  /* 0x00000003000075a7 */ /* 0x0022a400080011ff */
[----:B--2---:R-:W-:Y:S05]  /*b340*/  @!P0 NANOSLEEP.SYNCS 0x989680 ;  /* 0x009896800000895d */ /* 0x004fea0003900000 */
[----:B------:R-:W2:Y:S02]  /*b350*/  @!P0 SYNCS.PHASECHK.TRANS64 P0, [R0+URZ], R3 ;  /* 0x00000003000085a7 */ /* 0x000ea400080010ff */
[----:B--2---:R-:W-:Y:S05]  /*b360*/  @!P0 BRA `(.L_x_137) ;  /* 0xfffffffc00f08947 */ /* 0x004fea000383ffff */
[----:B------:R-:W-:Y:S05]  /*b370*/  BRA `(.L_x_138) ;  /* 0xffffff70003c7947 */ /* 0x000fea000383ffff */
.L_x_39:
[----:B----4-:R-:W-:-:S07]  /*b380*/  MOV R0, UR5 ;  /* 0x0000000500007c02 */ /* 0x010fce0008000f00 */
.L_x_139:
[----:B-1----:R1:W2:Y:S02]  /*b390*/  SYNCS.PHASECHK.TRANS64.TRYWAIT P0, [R0+URZ], R3 ;  /* 0x00000003000075a7 */ /* 0x0022a400080011ff */
[----:B--2---:R-:W-:Y:S05]  /*b3a0*/  @!P0 NANOSLEEP.SYNCS 0x989680 ;  /* 0x009896800000895d */ /* 0x004fea0003900000 */
[----:B------:R-:W2:Y:S02]  /*b3b0*/  @!P0 SYNCS.PHASECHK.TRANS64 P0, [R0+URZ], R3 ;  /* 0x00000003000085a7 */ /* 0x000ea400080010ff */
[----:B--2---:R-:W-:Y:S05]  /*b3c0*/  @!P0 BRA `(.L_x_139) ;  /* 0xfffffffc00f08947 */ /* 0x004fea000383ffff */
[----:B------:R-:W-:Y:S05]  /*b3d0*/  BRA `(.L_x_140) ;  /* 0xffffff7000487947 */ /* 0x000fea000383ffff */
.L_x_40:
[----:B----4-:R-:W-:-:S07]  /*b3e0*/  MOV R0, UR5 ;  /* 0x0000000500007c02 */ /* 0x010fce0008000f00 */
.L_x_141:
[----:B-1----:R1:W2:Y:S02]  /*b3f0*/  SYNCS.PHASECHK.TRANS64.TRYWAIT P0, [R0+URZ], R3 ;  /* 0x00000003000075a7 */ /* 0x0022a400080011ff */
[----:B--2---:R-:W-:Y:S05]  /*b400*/  @!P0 NANOSLEEP.SYNCS 0x989680 ;  /* 0x009896800000895d */ /* 0x004fea0003900000 */
[----:B------:R-:W2:Y:S02]  /*b410*/  @!P0 SYNCS.PHASECHK.TRANS64 P0, [R0+URZ], R3 ;  /* 0x00000003000085a7 */ /* 0x000ea400080010ff */
[----:B--2---:R-:W-:Y:S05]  /*b420*/  @!P0 BRA `(.L_x_141) ;  /* 0xfffffffc00f08947 */ /* 0x004fea000383ffff */
[----:B------:R-:W-:Y:S05]  /*b430*/  BRA `(.L_x_142) ;  /* 0xffffff7000547947 */ /* 0x000fea000383ffff */
.L_x_41:
[----:B----4-:R-:W-:-:S07]  /*b440*/  MOV R0, UR5 ;  /* 0x0000000500007c02 */ /* 0x010fce0008000f00 */
.L_x_143:
[----:B-1----:R1:W2:Y:S02]  /*b450*/  SYNCS.PHASECHK.TRANS64.TRYWAIT P0, [R0+URZ], R3 ;  /* 0x00000003000075a7 */ /* 0x0022a400080011ff */
[----:B--2---:R-:W-:Y:S05]  /*b460*/  @!P0 NANOSLEEP.SYNCS 0x989680 ;  /* 0x009896800000895d */ /* 0x004fea0003900000 */
[----:B------:R-:W2:Y:S02]  /*b470*/  @!P0 SYNCS.PHASECHK.TRANS64 P0, [R0+URZ], R3 ;  /* 0x00000003000085a7 */ /* 0x000ea400080010ff */
[----:B--2---:R-:W-:Y:S05]  /*b480*/  @!P0 BRA `(.L_x_143) ;  /* 0xfffffffc00f08947 */ /* 0x004fea000383ffff */
[----:B------:R-:W-:Y:S05]  /*b490*/  BRA `(.L_x_144) ;  /* 0xffffff7000607947 */ /* 0x000fea000383ffff */
.L_x_44:
[----:B-1----:R1:W2:Y:S02]  /*b4a0*/  SYNCS.PHASECHK.TRANS64.TRYWAIT P0, [R0+URZ+0x100], R5 ;  /* 0x00010005000075a7 */ /* 0x0022a400080011ff */
[----:B--2---:R-:W-:Y:S05]  /*b4b0*/  @!P0 NANOSLEEP.SYNCS 0x989680 ;  /* 0x009896800000895d */ /* 0x004fea0003900000 */
[----:B------:R-:W2:Y:S02]  /*b4c0*/  @!P0 SYNCS.PHASECHK.TRANS64 P0, [R0+URZ+0x100], R5 ;  /* 0x00010005000085a7 */ /* 0x000ea400080010ff */
[----:B--2---:R-:W-:Y:S05]  /*b4d0*/  @!P0 BRA `(.L_x_44) ;  /* 0xfffffffc00f08947 */ /* 0x004fea000383ffff */
[----:B------:R-:W-:Y:S05]  /*b4e0*/  BRA `(.L_x_145) ;  /* 0xffffff7000bc7947 */ /* 0x000fea000383ffff */
.L_x_45:
[----:B------:R-:W-:-:S07]  /*b4f0*/  MOV R0, UR5 ;  /* 0x0000000500007c02 */ /* 0x000fce0008000f00 */
.L_x_146:
[----:B-1----:R1:W2:Y:S02]  /*b500*/  SYNCS.PHASECHK.TRANS64.TRYWAIT P0, [R0+URZ+0xd0], R5 ;  /* 0x0000d005000075a7 */ /* 0x0022a400080011ff */
[----:B--2---:R-:W-:Y:S05]  /*b510*/  @!P0 NANOSLEEP.SYNCS 0x989680 ;  /* 0x009896800000895d */ /* 0x004fea0003900000 */
[----:B------:R-:W2:Y:S02]  /*b520*/  @!P0 SYNCS.PHASECHK.TRANS64 P0, [R0+URZ+0xd0], R5 ;  /* 0x0000d005000085a7 */ /* 0x000ea400080010ff */
[----:B--2---:R-:W-:Y:S05]  /*b530*/  @!P0 BRA `(.L_x_146) ;  /* 0xfffffffc00f08947 */ /* 0x004fea000383ffff */
[----:B------:R-:W-:Y:S05]  /*b540*/  BRA `(.L_x_147) ;  /* 0xffffff7000cc7947 */ /* 0x000fea000383ffff */
.L_x_46:
[----:B-1----:R1:W2:Y:S02]  /*b550*/  SYNCS.PHASECHK.TRANS64.TRYWAIT P1, [R0+URZ+0xc0], R5 ;  /* 0x0000c005000075a7 */ /* 0x0022a400080211ff */
[----:B--2---:R-:W-:Y:S05]  /*b560*/  @!P1 NANOSLEEP.SYNCS 0x989680 ;  /* 0x009896800000995d */ /* 0x004fea0003900000 */
[----:B------:R-:W2:Y:S02]  /*b570*/  @!P1 SYNCS.PHASECHK.TRANS64 P1, [R0+URZ+0xc0], R5 ;  /* 0x0000c005000095a7 */ /* 0x000ea400080210ff */
[----:B--2---:R-:W-:Y:S05]  /*b580*/  @!P1 BRA `(.L_x_46) ;  /* 0xfffffffc00f09947 */ /* 0x004fea000383ffff */
[----:B------:R-:W-:Y:S05]  /*b590*/  BRA `(.L_x_148) ;  /* 0xffffff7000fc7947 */ /* 0x000fea000383ffff */
.L_x_49:
[----:B------:R-:W-:-:S07]  /*b5a0*/  MOV R0, UR5 ;  /* 0x0000000500007c02 */ /* 0x000fce0008000f00 */
.L_x_149:
[----:B-1----:R1:W2:Y:S02]  /*b5b0*/  SYNCS.PHASECHK.TRANS64.TRYWAIT P0, [R0+URZ+0xd0], R3 ;  /* 0x0000d003000075a7 */ /* 0x0022a400080011ff */
[----:B--2---:R-:W-:Y:S05]  /*b5c0*/  @!P0 NANOSLEEP.SYNCS 0x989680 ;  /* 0x009896800000895d */ /* 0x004fea0003900000 */
[----:B------:R-:W2:Y:S02]  /*b5d0*/  @!P0 SYNCS.PHASECHK.TRANS64 P0, [R0+URZ+0xd0], R3 ;  /* 0x0000d003000085a7 */ /* 0x000ea400080010ff */
[----:B--2---:R-:W-:Y:S05]  /*b5e0*/  @!P0 BRA `(.L_x_149) ;  /* 0xfffffffc00f08947 */ /* 0x004fea000383ffff */
[----:B------:R-:W-:Y:S05]  /*b5f0*/  BRA `(.L_x_48) ;  /* 0xffffff7400507947 */ /* 0x000fea000383ffff */
.L_x_56:
[----:B-1----:R1:W2:Y:S02]  /*b600*/  SYNCS.PHASECHK.TRANS64.TRYWAIT P1, [R0+URZ+0xc0], R5 ;  /* 0x0000c005000075a7 */ /* 0x0022a400080211ff */
[----:B--2---:R-:W-:Y:S05]  /*b610*/  @!P1 NANOSLEEP.SYNCS 0x989680 ;  /* 0x009896800000995d */ /* 0x004fea0003900000 */
[----:B------:R-:W2:Y:S02]  /*b620*/  @!P1 SYNCS.PHASECHK.TRANS64 P1, [R0+URZ+0xc0], R5 ;  /* 0x0000c005000095a7 */ /* 0x000ea400080210ff */
[----:B--2---:R-:W-:Y:S05]  /*b630*/  @!P1 BRA `(.L_x_56) ;  /* 0xfffffffc00f09947 */ /* 0x004fea000383ffff */
[----:B------:R-:W-:Y:S05]  /*b640*/  BRA `(.L_x_150) ;  /* 0xffffff7800b07947 */ /* 0x000fea000383ffff */
.L_x_57:
[----:B------:R-:W-:-:S07]  /*b650*/  MOV R3, UR8 ;  /* 0x0000000800037c02 */ /* 0x000fce0008000f00 */
.L_x_151:
[----:B-1----:R1:W2:Y:S02]  /*b660*/  SYNCS.PHASECHK.TRANS64.TRYWAIT P0, [R3+URZ+0xf0], R0 ;  /* 0x0000f000030075a7 */ /* 0x0022a400080011ff */
[----:B--2---:R-:W-:Y:S05]  /*b670*/  @!P0 NANOSLEEP.SYNCS 0x989680 ;  /* 0x009896800000895d */ /* 0x004fea0003900000 */
[----:B------:R-:W2:Y:S02]  /*b680*/  @!P0 SYNCS.PHASECHK.TRANS64 P0, [R3+URZ+0xf0], R0 ;  /* 0x0000f000030085a7 */ /* 0x000ea400080010ff */
[----:B--2---:R-:W-:Y:S05]  /*b690*/  @!P0 BRA `(.L_x_151) ;  /* 0xfffffffc00f08947 */ /* 0x004fea000383ffff */
[----:B------:R-:W-:Y:S05]  /*b6a0*/  BRA `(.L_x_152) ;  /* 0xffffff7800e87947 */ /* 0x000fea000383ffff */
.L_x_60:
[----:B------:R-:W-:Y:S07]  /*b6b0*/  MOV R0, UR7 ;  /* 0x0000000700007c02 */ /* 0x000fee0008000f00 */
.L_x_153:
[----:B-1----:R1:W2:Y:S02]  /*b6c0*/  SYNCS.PHASECHK.TRANS64.TRYWAIT P0, [R0+URZ], R3 ;  /* 0x00000003000075a7 */ /* 0x0022a400080011ff */
[----:B--2---:R-:W-:Y:S05]  /*b6d0*/  @!P0 NANOSLEEP.SYNCS 0x989680 ;  /* 0x009896800000895d */ /* 0x004fea0003900000 */
[----:B------:R-:W2:Y:S02]  /*b6e0*/  @!P0 SYNCS.PHASECHK.TRANS64 P0, [R0+URZ], R3 ;  /* 0x00000003000085a7 */ /* 0x000ea400080010ff */
[----:B--2---:R-:W-:Y:S05]  /*b6f0*/  @!P0 BRA `(.L_x_153) ;  /* 0xfffffffc00f08947 */ /* 0x004fea000383ffff */
[----:B------:R-:W-:Y:S05]  /*b700*/  BRA `(.L_x_59) ;  /* 0xffffff7c00047947 */ /* 0x000fea000383ffff */
.L_x_63:
[----:B------:R-:W-:-:S07]  /*b710*/  MOV R0, UR5 ;  /* 0x0000000500007c02 */ /* 0x000fce0008000f00 */
.L_x_154:
[----:B--2---:R2:W3:Y:S02]  /*b720*/  SYNCS.PHASECHK.TRANS64.TRYWAIT P0, [R0+URZ], R3 ;  /* 0x00000003000075a7 */ /* 0x0044e400080011ff */
[----:B---3--:R-:W-:Y:S05]  /*b730*/  @!P0 NANOSLEEP.SYNCS 0x989680 ;  /* 0x009896800000895d */ /* 0x008fea0003900000 */
[----:B------:R-:W3:Y:S02]  /*b740*/  @!P0 SYNCS.PHASECHK.TRANS64 P0, [R0+URZ], R3 ;  /* 0x00000003000085a7 */ /* 0x000ee400080010ff */
[----:B---3--:R-:W-:Y:S05]  /*b750*/  @!P0 BRA `(.L_x_154) ;  /* 0xfffffffc00f08947 */ /* 0x008fea000383ffff */
[----:B------:R-:W-:Y:S05]  /*b760*/  BRA `(.L_x_155) ;  /* 0xffffff7c00b87947 */ /* 0x000fea000383ffff */
.L_x_64:
[----:B------:R-:W-:-:S07]  /*b770*/  MOV R0, UR7 ;  /* 0x0000000700007c02 */ /* 0x000fce0008000f00 */
.L_x_156:
[----:B--2---:R2:W3:Y:S02]  /*b780*/  SYNCS.PHASECHK.TRANS64.TRYWAIT P0, [R0+URZ], R3 ;  /* 0x00000003000075a7 */ /* 0x0044e400080011ff */
[----:B---3--:R-:W-:Y:S05]  /*b790*/  @!P0 NANOSLEEP.SYNCS 0x989680 ;  /* 0x009896800000895d */ /* 0x008fea0003900000 */
[----:B------:R-:W3:Y:S02]  /*b7a0*/  @!P0 SYNCS.PHASECHK.TRANS64 P0, [R0+URZ], R3 ;  /* 0x00000003000085a7 */ /* 0x000ee400080010ff */
[----:B---3--:R-:W-:Y:S05]  /*b7b0*/  @!P0 BRA `(.L_x_156) ;  /* 0xfffffffc00f08947 */ /* 0x008fea000383ffff */
[----:B------:R-:W-:Y:S05]  /*b7c0*/  BRA `(.L_x_157) ;  /* 0xffffff7c00c47947 */ /* 0x000fea000383ffff */
.L_x_69:
[----:B--2---:R2:W3:Y:S02]  /*b7d0*/  SYNCS.PHASECHK.TRANS64.TRYWAIT P0, [R0+URZ+0xc0], R3 ;  /* 0x0000c003000075a7 */ /* 0x0044e400080011ff */
[----:B---3--:R-:W-:Y:S05]  /*b7e0*/  @!P0 NANOSLEEP.SYNCS 0x989680 ;  /* 0x009896800000895d */ /* 0x008fea0003900000 */
[----:B------:R-:W3:Y:S02]  /*b7f0*/  @!P0 SYNCS.PHASECHK.TRANS64 P0, [R0+URZ+0xc0], R3 ;  /* 0x0000c003000085a7 */ /* 0x000ee400080010ff */
[----:B---3--:R-:W-:Y:S05]  /*b800*/  @!P0 BRA `(.L_x_69) ;  /* 0xfffffffc00f08947 */ /* 0x008fea000383ffff */
[----:B------:R-:W-:Y:S05]  /*b810*/  BRA `(.L_x_158) ;  /* 0xffffff8000d07947 */ /* 0x000fea000383ffff */
.L_x_72:
[----:B------:R-:W-:Y:S07]  /*b820*/  MOV R0, UR7 ;  /* 0x0000000700007c02 */ /* 0x000fee0008000f00 */
.L_x_159:
[----:B--2---:R2:W3:Y:S02]  /*b830*/  SYNCS.PHASECHK.TRANS64.TRYWAIT P0, [R0+URZ+0xb8], R3 ;  /* 0x0000b803000075a7 */ /* 0x0044e400080011ff */
[----:B---3--:R-:W-:Y:S05]  /*b840*/  @!P0 NANOSLEEP.SYNCS 0x989680 ;  /* 0x009896800000895d */ /* 0x008fea0003900000 */
[----:B------:R-:W3:Y:S02]  /*b850*/  @!P0 SYNCS.PHASECHK.TRANS64 P0, [R0+URZ+0xb8], R3 ;  /* 0x0000b803000085a7 */ /* 0x000ee400080010ff */
[----:B---3--:R-:W-:Y:S05]  /*b860*/  @!P0 BRA `(.L_x_159) ;  /* 0xfffffffc00f08947 */ /* 0x008fea000383ffff */
[----:B------:R-:W-:Y:S05]  /*b870*/  BRA `(.L_x_71) ;  /* 0xffffff8400b07947 */ /* 0x000fea000383ffff */
.L_x_75:
[----:B------:R-:W-:Y:S07]  /*b880*/  MOV R3, UR7 ;  /* 0x0000000700037c02 */ /* 0x000fee0008000f00 */
.L_x_160:
[----:B-1----:R1:W2:Y:S02]  /*b890*/  SYNCS.PHASECHK.TRANS64.TRYWAIT P0, [R3+URZ+0x90], R12 ;  /* 0x0000900c030075a7 */ /* 0x0022a400080011ff */
[----:B--2---:R-:W-:Y:S05]  /*b8a0*/  @!P0 NANOSLEEP.SYNCS 0x989680 ;  /* 0x009896800000895d */ /* 0x004fea0003900000 */
[----:B------:R-:W2:Y:S02]  /*b8b0*/  @!P0 SYNCS.PHASECHK.TRANS64 P0, [R3+URZ+0x90], R12 ;  /* 0x0000900c030085a7 */ /* 0x000ea400080010ff */
[----:B--2---:R-:W-:Y:S05]  /*b8c0*/  @!P0 BRA `(.L_x_160) ;  /* 0xfffffffc00f08947 */ /* 0x004fea000383ffff */
[----:B------:R-:W-:Y:S05]  /*b8d0*/  BRA `(.L_x_161) ;  /* 0xffffff8800287947 */ /* 0x000fea000383ffff */
.L_x_76:
[----:B-1----:R-:W-:Y:S07]  /*b8e0*/  MOV R3, UR7 ;  /* 0x0000000700037c02 */ /* 0x002fee0008000f00 */
.L_x_162:
[----:B-1----:R1:W2:Y:S02]  /*b8f0*/  SYNCS.PHASECHK.TRANS64.TRYWAIT P0, [R3+URZ+0x98], R12 ;  /* 0x0000980c030075a7 */ /* 0x0022a400080011ff */
[----:B--2---:R-:W-:Y:S05]  /*b900*/  @!P0 NANOSLEEP.SYNCS 0x989680 ;  /* 0x009896800000895d */ /* 0x004fea0003900000 */
[----:B------:R-:W2:Y:S02]  /*b910*/  @!P0 SYNCS.PHASECHK.TRANS64 P0, [R3+URZ+0x98], R12 ;  /* 0x0000980c030085a7 */ /* 0x000ea400080010ff */
[----:B--2---:R-:W-:Y:S05]  /*b920*/  @!P0 BRA `(.L_x_162) ;  /* 0xfffffffc00f08947 */ /* 0x004fea000383ffff */
[----:B------:R-:W-:Y:S05]  /*b930*/  BRA `(.L_x_163) ;  /* 0xffffff8800647947 */ /* 0x000fea000383ffff */
.L_x_77:
[----:B-1----:R-:W-:Y:S07]  /*b940*/  MOV R3, UR7 ;  /* 0x0000000700037c02 */ /* 0x002fee0008000f00 */
.L_x_164:
[----:B-1----:R1:W2:Y:S02]  /*b950*/  SYNCS.PHASECHK.TRANS64.TRYWAIT P0, [R3+URZ+0xa0], R12 ;  /* 0x0000a00c030075a7 */ /* 0x0022a400080011ff */
[----:B--2---:R-:W-:Y:S05]  /*b960*/  @!P0 NANOSLEEP.SYNCS 0x989680 ;  /* 0x009896800000895d */ /* 0x004fea0003900000 */
[----:B------:R-:W2:Y:S02]  /*b970*/  @!P0 SYNCS.PHASECHK.TRANS64 P0, [R3+URZ+0xa0], R12 ;  /* 0x0000a00c030085a7 */ /* 0x000ea400080010ff */
[----:B--2---:R-:W-:Y:S05]  /*b980*/  @!P0 BRA `(.L_x_164) ;  /* 0xfffffffc00f08947 */ /* 0x004fea000383ffff */
[----:B------:R-:W-:Y:S05]  /*b990*/  BRA `(.L_x_165) ;  /* 0xffffff8800ac7947 */ /* 0x000fea000383ffff */
.L_x_78:
[----:B------:R-:W-:Y:S07]  /*b9a0*/  MOV R3, UR7 ;  /* 0x0000000700037c02 */ /* 0x000fee0008000f00 */
.L_x_166:
[----:B-1----:R1:W2:Y:S02]  /*b9b0*/  SYNCS.PHASECHK.TRANS64.TRYWAIT P0, [R3+URZ+0xa8], R12 ;  /* 0x0000a80c030075a7 */ /* 0x0022a400080011ff */
[----:B--2---:R-:W-:Y:S05]  /*b9c0*/  @!P0 NANOSLEEP.SYNCS 0x989680 ;  /* 0x009896800000895d */ /* 0x004fea0003900000 */
[----:B------:R-:W2:Y:S02]  /*b9d0*/  @!P0 SYNCS.PHASECHK.TRANS64 P0, [R3+URZ+0xa8], R12 ;  /* 0x0000a80c030085a7 */ /* 0x000ea400080010ff */
[----:B--2---:R-:W-:Y:S05]  /*b9e0*/  @!P0 BRA `(.L_x_166) ;  /* 0xfffffffc00f08947 */ /* 0x004fea000383ffff */
[----:B------:R-:W-:Y:S05]  /*b9f0*/  BRA `(.L_x_167) ;  /* 0xffffff8c00347947 */ /* 0x000fea000383ffff */
.L_x_80:
[----:B------:R-:W-:-:S07]  /*ba00*/  MOV R0, UR7 ;  /* 0x0000000700007c02 */ /* 0x000fce0008000f00 */
.L_x_168:
[----:B-1----:R1:W3:Y:S02]  /*ba10*/  SYNCS.PHASECHK.TRANS64.TRYWAIT P0, [R0+URZ+0x90], R3 ;  /* 0x00009003000075a7 */ /* 0x0022e400080011ff */
[----:B---3--:R-:W-:Y:S05]  /*ba20*/  @!P0 NANOSLEEP.SYNCS 0x989680 ;  /* 0x009896800000895d */ /* 0x008fea0003900000 */
[----:B------:R-:W3:Y:S02]  /*ba30*/  @!P0 SYNCS.PHASECHK.TRANS64 P0, [R0+URZ+0x90], R3 ;  /* 0x00009003000085a7 */ /* 0x000ee400080010ff */
[----:B---3--:R-:W-:Y:S05]  /*ba40*/  @!P0 BRA `(.L_x_168) ;  /* 0xfffffffc00f08947 */ /* 0x008fea000383ffff */
[----:B------:R-:W-:Y:S05]  /*ba50*/  BRA `(.L_x_169) ;  /* 0xffffff8c00a47947 */ /* 0x000fea000383ffff */
.L_x_81:
[----:B-1----:R-:W-:-:S07]  /*ba60*/  MOV R0, UR7 ;  /* 0x0000000700007c02 */ /* 0x002fce0008000f00 */
.L_x_170:
[----:B-1----:R1:W3:Y:S02]  /*ba70*/  SYNCS.PHASECHK.TRANS64.TRYWAIT P0, [R0+URZ+0x98], R3 ;  /* 0x00009803000075a7 */ /* 0x0022e400080011ff */
[----:B---3--:R-:W-:Y:S05]  /*ba80*/  @!P0 NANOSLEEP.SYNCS 0x989680 ;  /* 0x009896800000895d */ /* 0x008fea0003900000 */
[----:B------:R-:W3:Y:S02]  /*ba90*/  @!P0 SYNCS.PHASECHK.TRANS64 P0, [R0+URZ+0x98], R3 ;  /* 0x00009803000085a7 */ /* 0x000ee400080010ff */
[----:B---3--:R-:W-:Y:S05]  /*baa0*/  @!P0 BRA `(.L_x_170) ;  /* 0xfffffffc00f08947 */ /* 0x008fea000383ffff */
[----:B------:R-:W-:Y:S05]  /*bab0*/  BRA `(.L_x_171) ;  /* 0xffffff8c00947947 */ /* 0x000fea000383ffff */
.L_x_82:
[----:B-1----:R-:W-:-:S07]  /*bac0*/  MOV R0, UR7 ;  /* 0x0000000700007c02 */ /* 0x002fce0008000f00 */
.L_x_172:
[----:B-1----:R1:W3:Y:S02]  /*bad0*/  SYNCS.PHASECHK.TRANS64.TRYWAIT P0, [R0+URZ+0xa0], R3 ;  /* 0x0000a003000075a7 */ /* 0x0022e400080011ff */
[----:B---3--:R-:W-:Y:S05]  /*bae0*/  @!P0 NANOSLEEP.SYNCS 0x989680 ;  /* 0x009896800000895d */ /* 0x008fea0003900000 */
[----:B------:R-:W3:Y:S02]  /*baf0*/  @!P0 SYNCS.PHASECHK.TRANS64 P0, [R0+URZ+0xa0], R3 ;  /* 0x0000a003000085a7 */ /* 0x000ee400080010ff */
[----:B---3--:R-:W-:Y:S05]  /*bb00*/  @!P0 BRA `(.L_x_172) ;  /* 0xfffffffc00f08947 */ /* 0x008fea000383ffff */
[----:B------:R-:W-:Y:S05]  /*bb10*/  BRA `(.L_x_173) ;  /* 0xffffff8c00847947 */ /* 0x000fea000383ffff */
.L_x_84:
[----:B--2---:R2:W4:Y:S02]  /*bb20*/  SYNCS.PHASECHK.TRANS64.TRYWAIT P0, [R0+URZ+0xc0], R3 ;  /* 0x0000c003000075a7 */ /* 0x00452400080011ff */
[----:B----4-:R-:W-:Y:S05]  /*bb30*/  @!P0 NANOSLEEP.SYNCS 0x989680 ;  /* 0x009896800000895d */ /* 0x010fea0003900000 */
[----:B------:R-:W4:Y:S02]  /*bb40*/  @!P0 SYNCS.PHASECHK.TRANS64 P0, [R0+URZ+0xc0], R3 ;  /* 0x0000c003000085a7 */ /* 0x000f2400080010ff */
[----:B----4-:R-:W-:Y:S05]  /*bb50*/  @!P0 BRA `(.L_x_84) ;  /* 0xfffffffc00f08947 */ /* 0x010fea000383ffff */
[----:B------:R-:W-:Y:S05]  /*bb60*/  BRA `(.L_x_174) ;  /* 0xffffff90004c7947 */ /* 0x000fea000383ffff */
.L_x_95:
[----:B-1----:R1:W3:Y:S02]  /*bb70*/  SYNCS.PHASECHK.TRANS64.TRYWAIT P1, [R3+URZ+0x70], R0 ;  /* 0x00007000030075a7 */ /* 0x0022e400080211ff */
[----:B---3--:R-:W-:Y:S05]  /*bb80*/  @!P1 NANOSLEEP.SYNCS 0x989680 ;  /* 0x009896800000995d */ /* 0x008fea0003900000 */
[----:B------:R-:W3:Y:S02]  /*bb90*/  @!P1 SYNCS.PHASECHK.TRANS64 P1, [R3+URZ+0x70], R0 ;  /* 0x00007000030095a7 */ /* 0x000ee400080210ff */
[----:B---3--:R-:W-:Y:S05]  /*bba0*/  @!P1 BRA `(.L_x_95) ;  /* 0xfffffffc00f09947 */ /* 0x008fea000383ffff */
[----:B------:R-:W-:Y:S05]  /*bbb0*/  BRA `(.L_x_94) ;  /* 0xffffff9c00707947 */ /* 0x000fea000383ffff */
.L_x_97:
[----:B-1----:R1:W4:Y:S02]  /*bbc0*/  SYNCS.PHASECHK.TRANS64.TRYWAIT P0, [R193+URZ+0xe0], R2 ;  /* 0x0000e002c10075a7 */ /* 0x00232400080011ff */
[----:B----4-:R-:W-:Y:S05]  /*bbd0*/  @!P0 NANOSLEEP.SYNCS 0x989680 ;  /* 0x009896800000895d */ /* 0x010fea0003900000 */
[----:B------:R-:W4:Y:S02]  /*bbe0*/  @!P0 SYNCS.PHASECHK.TRANS64 P0, [R193+URZ+0xe0], R2 ;  /* 0x0000e002c10085a7 */ /* 0x000f2400080010ff */
[----:B----4-:R-:W-:Y:S05]  /*bbf0*/  @!P0 BRA `(.L_x_97) ;  /* 0xfffffffc00f08947 */ /* 0x010fea000383ffff */
[----:B------:R-:W-:Y:S05]  /*bc00*/  BRA `(.L_x_96) ;  /* 0xffffff9c00cc7947 */ /* 0x000fea000383ffff */
.L_x_106:
[----:B--2---:R2:W3:Y:S02]  /*bc10*/  SYNCS.PHASECHK.TRANS64.TRYWAIT P0, [R204+URZ+0x70], R3 ;  /* 0x00007003cc0075a7 */ /* 0x0044e400080011ff */
[----:B---3--:R-:W-:Y:S05]  /*bc20*/  @!P0 NANOSLEEP.SYNCS 0x989680 ;  /* 0x009896800000895d */ /* 0x008fea0003900000 */
[----:B------:R-:W3:Y:S02]  /*bc30*/  @!P0 SYNCS.PHASECHK.TRANS64 P0, [R204+URZ+0x70], R3 ;  /* 0x00007003cc0085a7 */ /* 0x000ee400080010ff */
[----:B---3--:R-:W-:Y:S05]  /*bc40*/  @!P0 BRA `(.L_x_106) ;  /* 0xfffffffc00f08947 */ /* 0x008fea000383ffff */
[----:B------:R-:W-:Y:S05]  /*bc50*/  BRA `(.L_x_105) ;  /* 0xffffffb000d87947 */ /* 0x000fea000383ffff */
.L_x_115:
[----:B--2---:R2:W3:Y:S02]  /*bc60*/  SYNCS.PHASECHK.TRANS64.TRYWAIT P0, [R0+URZ+0x70], R5 ;  /* 0x00007005000075a7 */ /* 0x0044e400080011ff */
[----:B---3--:R-:W-:Y:S05]  /*bc70*/  @!P0 NANOSLEEP.SYNCS 0x989680 ;  /* 0x009896800000895d */ /* 0x008fea0003900000 */
[----:B------:R-:W3:Y:S02]  /*bc80*/  @!P0 SYNCS.PHASECHK.TRANS64 P0, [R0+URZ+0x70], R5 ;  /* 0x00007005000085a7 */ /* 0x000ee400080010ff */
[----:B---3--:R-:W-:Y:S05]  /*bc90*/  @!P0 BRA `(.L_x_115) ;  /* 0xfffffffc00f08947 */ /* 0x008fea000383ffff */
[----:B------:R-:W-:Y:S05]  /*bca0*/  BRA `(.L_x_114) ;  /* 0xffffffc800307947 */ /* 0x000fea000383ffff */
.L_x_124:
[----:B--2---:R2:W3:Y:S02]  /*bcb0*/  SYNCS.PHASECHK.TRANS64.TRYWAIT P0, [R0+URZ+0x70], R3 ;  /* 0x00007003000075a7 */ /* 0x0044e400080011ff */
[----:B---3--:R-:W-:Y:S05]  /*bcc0*/  @!P0 NANOSLEEP.SYNCS 0x989680 ;  /* 0x009896800000895d */ /* 0x008fea0003900000 */
[----:B------:R-:W3:Y:S02]  /*bcd0*/  @!P0 SYNCS.PHASECHK.TRANS64 P0, [R0+URZ+0x70], R3 ;  /* 0x00007003000085a7 */ /* 0x000ee400080010ff */
[----:B---3--:R-:W-:Y:S05]  /*bce0*/  @!P0 BRA `(.L_x_124) ;  /* 0xfffffffc00f08947 */ /* 0x008fea000383ffff */
[----:B------:R-:W-:Y:S05]  /*bcf0*/  BRA `(.L_x_123) ;  /* 0xffffffdc00947947 */ /* 0x000fea000383ffff */
        .weak           $__internal_0_$__cuda_sm10x_tcgen05_guardrail_trap_col_being_dealloced_not_returned_by_alloc
        .type           $__internal_0_$__cuda_sm10x_tcgen05_guardrail_trap_col_being_dealloced_not_returned_by_alloc,@function
        .size           $__internal_0_$__cuda_sm10x_tcgen05_guardrail_trap_col_being_dealloced_not_returned_by_alloc,($__internal_1_$__cuda_sm10x_tcgen05_guardrail_trap_phase_invalid_during_alloc - $__internal_0_$__cuda_sm10x_tcgen05_guardrail_trap_col_being_dealloced_not_returned_by_alloc)
$__internal_0_$__cuda_sm10x_tcgen05_guardrail_trap_col_being_dealloced_not_returned_by_alloc:
[----:B------:R-:W-:Y:S05]  /*bd00*/  BPT.TRAP 0x1 ;  /* 0x000000040000795c */ /* 0x000fea0000300000 */
[----:B------:R-:W-:-:S04]  /*bd10*/  HFMA2 R3, -RZ, RZ, 0, 0 ;  /* 0x00000000ff037431 */ /* 0x000fc800000001ff */
[----:B------:R-:W-:Y:S05]  /*bd20*/  RET.REL.NODEC R2 `(_ZN7cutlass13device_kernelINS_4gemm6kernel13GemmUniversalIN4cute5tupleIJiiiiEEENS1_10collective13CollectiveMmaINS1_35MainloopSm100TmaUmmaWarpSpecializedILi7ELi2ELi2ENS5_IJNS4_1CILi1EEESB_SB_EEEEENS5_IJNSA_ILi128EEENSA_ILi256EEENSA_ILi64EEEEEENS_12float_e4m3_tENS5_IJlSB_lEEESI_SJ_NS4_8TiledMMAINS4_8MMA_AtomIJNS4_10MMA_TraitsINS4_19SM100_MMA_F8F6F4_SSEJSI_SI_fSE_SF_NS4_17integral_constantINS4_4UMMA5MajorELSQ_0EEESR_NSO_INSP_7ScaleInELSS_0EEEST_EEEEEENS4_6LayoutISC_NS5_IJNSA_ILi0EEESX_SX_EEEEENS5_IJNS4_10UnderscoreES10_S10_EEEEENS4_13SM90_TMA_LOADENS4_14ComposedLayoutINS4_7SwizzleILi2ELi4ELi3EEENS4_18smem_ptr_flag_bitsILi8EEENSW_INS5_IJNSA_ILi8EEESG_EEENS5_IJSG_SB_EEEEEEEvNS4_8identityES13_S1D_vS1E_EENS_8epilogue10collective18CollectiveEpilogueINS1G_23Sm100TmaWarpSpecializedILi4ELi2ELi64ELb0ELb0EEEJSH_NS5_IJNSW_ISE_SB_EENSW_ISG_SB_EEEEESI_SJ_SI_SJ_NS1G_6fusion15FusionCallbacksIS1K_NS1O_17LinearCombinationISI_fSI_fLNS_15FloatRoundStyleE2EEESH_S1N_JEEENS4_5SM1004TMEM4LOAD26SM100_TMEM_LOAD_32dp32b64xES13_S1D_NS4_39AutoVectorizingCopyWithAssumedAlignmentILi128EEENS4_14SM90_TMA_STOREES1D_S1Z_S1Z_EEEvvEEEEvNT_6ParamsE) ;  /* 0xffffff4002b47950 */ /* 0x000fea0003c3ffff */
        .weak           $__internal_1_$__cuda_sm10x_tcgen05_guardrail_trap_phase_invalid_during_alloc
        .type           $__internal_1_$__cuda_sm10x_tcgen05_guardrail_trap_phase_invalid_during_alloc,@function
        .size           $__internal_1_$__cuda_sm10x_tcgen05_guardrail_trap_phase_invalid_during_alloc,($__internal_2_$__cuda_sm10x_tcgen05_guardrail_trap_unallocated_columns_being_dealloced - $__internal_1_$__cuda_sm10x_tcgen05_guardrail_trap_phase_invalid_during_alloc)
$__internal_1_$__cuda_sm10x_tcgen05_guardrail_trap_phase_invalid_during_alloc:
[----:B------:R-:W-:Y:S05]  /*bd30*/  BPT.TRAP 0x1 ;  /* 0x000000040000795c */ /* 0x000fea0000300000 */
[----:B------:R-:W-:-:S04]  /*bd40*/  MOV R3, 0x0 ;  /* 0x0000000000037802 */ /* 0x000fc80000000f00 */
[----:B------:R-:W-:Y:S05]  /*bd50*/  RET.REL.NODEC R2 `(_ZN7cutlass13device_kernelINS_4gemm6kernel13GemmUniversalIN4cute5tupleIJiiiiEEENS1_10collective13CollectiveMmaINS1_35MainloopSm100TmaUmmaWarpSpecializedILi7ELi2ELi2ENS5_IJNS4_1CILi1EEESB_SB_EEEEENS5_IJNSA_ILi128EEENSA_ILi256EEENSA_ILi64EEEEEENS_12float_e4m3_tENS5_IJlSB_lEEESI_SJ_NS4_8TiledMMAINS4_8MMA_AtomIJNS4_10MMA_TraitsINS4_19SM100_MMA_F8F6F4_SSEJSI_SI_fSE_SF_NS4_17integral_constantINS4_4UMMA5MajorELSQ_0EEESR_NSO_INSP_7ScaleInELSS_0EEEST_EEEEEENS4_6LayoutISC_NS5_IJNSA_ILi0EEESX_SX_EEEEENS5_IJNS4_10UnderscoreES10_S10_EEEEENS4_13SM90_TMA_LOADENS4_14ComposedLayoutINS4_7SwizzleILi2ELi4ELi3EEENS4_18smem_ptr_flag_bitsILi8EEENSW_INS5_IJNSA_ILi8EEESG_EEENS5_IJSG_SB_EEEEEEEvNS4_8identityES13_S1D_vS1E_EENS_8epilogue10collective18CollectiveEpilogueINS1G_23Sm100TmaWarpSpecializedILi4ELi2ELi64ELb0ELb0EEEJSH_NS5_IJNSW_ISE_SB_EENSW_ISG_SB_EEEEESI_SJ_SI_SJ_NS1G_6fusion15FusionCallbacksIS1K_NS1O_17LinearCombinationISI_fSI_fLNS_15FloatRoundStyleE2EEESH_S1N_JEEENS4_5SM1004TMEM4LOAD26SM100_TMEM_LOAD_32dp32b64xES13_S1D_NS4_39AutoVectorizingCopyWithAssumedAlignmentILi128EEENS4_14SM90_TMA_STOREES1D_S1Z_S1Z_EEEvvEEEEvNT_6ParamsE) ;  /* 0xffffff4002a87950 */ /* 0x000fea0003c3ffff */
        .weak           $__internal_2_$__cuda_sm10x_tcgen05_guardrail_trap_unallocated_columns_being_dealloced
        .type           $__internal_2_$__cuda_sm10x_tcgen05_guardrail_trap_unallocated_columns_being_dealloced,@function
        .size           $__internal_2_$__cuda_sm10x_tcgen05_guardrail_trap_unallocated_columns_being_dealloced,(.L_x_176 - $__internal_2_$__cuda_sm10x_tcgen05_guardrail_trap_unallocated_columns_being_dealloced)
$__internal_2_$__cuda_sm10x_tcgen05_guardrail_trap_unallocated_columns_being_dealloced:
[----:B------:R-:W-:Y:S05]  /*bd60*/  BPT.TRAP 0x1 ;  /* 0x000000040000795c */ /* 0x000fea0000300000 */
[----:B------:R-:W-:-:S04]  /*bd70*/  HFMA2 R3, -RZ, RZ, 0, 0 ;  /* 0x00000000ff037431 */ /* 0x000fc800000001ff */
[----:B------:R-:W-:Y:S05]  /*bd80*/  RET.REL.NODEC R2 `(_ZN7cutlass13device_kernelINS_4gemm6kernel13GemmUniversalIN4cute5tupleIJiiiiEEENS1_10collective13CollectiveMmaINS1_35MainloopSm100TmaUmmaWarpSpecializedILi7ELi2ELi2ENS5_IJNS4_1CILi1EEESB_SB_EEEEENS5_IJNSA_ILi128EEENSA_ILi256EEENSA_ILi64EEEEEENS_12float_e4m3_tENS5_IJlSB_lEEESI_SJ_NS4_8TiledMMAINS4_8MMA_AtomIJNS4_10MMA_TraitsINS4_19SM100_MMA_F8F6F4_SSEJSI_SI_fSE_SF_NS4_17integral_constantINS4_4UMMA5MajorELSQ_0EEESR_NSO_INSP_7ScaleInELSS_0EEEST_EEEEEENS4_6LayoutISC_NS5_IJNSA_ILi0EEESX_SX_EEEEENS5_IJNS4_10UnderscoreES10_S10_EEEEENS4_13SM90_TMA_LOADENS4_14ComposedLayoutINS4_7SwizzleILi2ELi4ELi3EEENS4_18smem_ptr_flag_bitsILi8EEENSW_INS5_IJNSA_ILi8EEESG_EEENS5_IJSG_SB_EEEEEEEvNS4_8identityES13_S1D_vS1E_EENS_8epilogue10collective18CollectiveEpilogueINS1G_23Sm100TmaWarpSpecializedILi4ELi2ELi64ELb0ELb0EEEJSH_NS5_IJNSW_ISE_SB_EENSW_ISG_SB_EEEEESI_SJ_SI_SJ_NS1G_6fusion15FusionCallbacksIS1K_NS1O_17LinearCombinationISI_fSI_fLNS_15FloatRoundStyleE2EEESH_S1N_JEEENS4_5SM1004TMEM4LOAD26SM100_TMEM_LOAD_32dp32b64xES13_S1D_NS4_39AutoVectorizingCopyWithAssumedAlignmentILi128EEENS4_14SM90_TMA_STOREES1D_S1Z_S1Z_EEEvvEEEEvNT_6ParamsE) ;  /* 0xffffff40029c7950 */ /* 0x000fea0003c3ffff */
.L_x_175:
[----:B------:R-:W-:-:S00]  /*bd90*/  BRA `(.L_x_175) ;  /* 0xfffffffc00fc7947 */ /* 0x000fc0000383ffff */
[----:B------:R-:W-:-:S00]  /*bda0*/  NOP ;  /* 0x0000000000007918 */ /* 0x000fc00000000000 */
        /* <DEDUP_REMOVED lines=13> */
.L_x_176:


//--------------------- .nv.global.init           --------------------------
	.section	.nv.global.init,"aw",@progbits
.nv.global.init:
	.type		$str$27,@object
	.size		$str$27,($str$28 - $str$27)
$str$27:
        /*0000*/ 	.byte	0x28, 0x61, 0x64, 0x64, 0x72, 0x65, 0x73, 0x73, 0x20, 0x26, 0x20, 0x6d, 0x61, 0x73, 0x6b, 0x29
        /*0010*/ 	.byte	0x20, 0x3d, 0x3d, 0x20, 0x30, 0x00
	.type		$str$28,@object
	.size		$str$28,($str$26 - $str$28)
$str$28:
        /*0016*/ 	.byte	0x2f, 0x74, 0x6d, 0x70, 0x2f, 0x63, 0x75, 0x74, 0x6c, 0x61, 0x73, 0x73, 0x5f, 0x73, 0x77, 0x65
        /*0026*/ 	.byte	0x65, 0x70, 0x5f, 0x73, 0x72, 0x63, 0x2f, 0x69, 0x6e, 0x63, 0x6c, 0x75, 0x64, 0x65, 0x2f, 0x63
        /*0036*/ 	.byte	0x75, 0x74, 0x65, 0x2f, 0x70, 0x6f, 0x69, 0x6e, 0x74, 0x65, 0x72, 0x5f, 0x66, 0x6c, 0x61, 0x67
        /*0046*/ 	.byte	0x67, 0x65, 0x64, 0x2e, 0x68, 0x70, 0x70, 0x00
	.type		$str$26,@object
	.size		$str$26,($str$25 - $str$26)
$str$26:
        /*004e*/ 	.byte	0x2f, 0x74, 0x6d, 0x70, 0x2f, 0x63, 0x75, 0x74, 0x6c, 0x61, 0x73, 0x73, 0x5f, 0x73, 0x77, 0x65
        /*005e*/ 	.byte	0x65, 0x70, 0x5f, 0x73, 0x72, 0x63, 0x2f, 0x69, 0x6e, 0x63, 0x6c, 0x75, 0x64, 0x65, 0x2f, 0x63
        /*006e*/ 	.byte	0x75, 0x74, 0x65, 0x2f, 0x61, 0x74, 0x6f, 0x6d, 0x2f, 0x63, 0x6f, 0x70, 0x79, 0x5f, 0x74, 0x72
        /*007e*/ 	.byte	0x61, 0x69, 0x74, 0x73, 0x5f, 0x73, 0x6d, 0x31, 0x30, 0x30, 0x2e, 0x68, 0x70, 0x70, 0x00
	.type		$str$25,@object
	.size		$str$25,(__unnamed_1 - $str$25)
$str$25:
        /*008d*/ 	.byte	0x28, 0x28, 0x75, 0x69, 0x6e, 0x74, 0x33, 0x32, 0x5f, 0x74, 0x28, 0x74, 0x68, 0x72, 0x65, 0x61
        /*009d*/ 	.byte	0x64, 0x49, 0x64, 0x78, 0x2e, 0x78, 0x29, 0x20, 0x2f, 0x20, 0x33, 0x32, 0x29, 0x20, 0x25, 0x20
        /*00ad*/ 	.byte	0x34, 0x29, 0x20, 0x3d, 0x3d, 0x20, 0x28, 0x28, 0x28, 0x74, 0x6d, 0x65, 0x6d, 0x5f, 0x61, 0x64
        /*00bd*/ 	.byte	0x64, 0x72, 0x20, 0x3e, 0x3e, 0x20, 0x31, 0x36, 0x29, 0x20, 0x2f, 0x20, 0x33, 0x32, 0x29, 0x20
        /*00cd*/ 	.byte	0x25, 0x20, 0x34, 0x29, 0x00
	.type		__unnamed_1,@object
	.size		__unnamed_1,(__unnamed_2 - __unnamed_1)
__unnamed_1:
        /*00d2*/ 	.byte	0x61, 0x75, 0x74, 0x6f, 0x20, 0x63, 0x75, 0x74, 0x65, 0x3a, 0x3a, 0x61, 0x73, 0x5f, 0x70, 0x6f
        /* <DEDUP_REMOVED lines=24> */
        /*0262*/ 	.byte	0x43, 0x3c, 0x38, 0x31, 0x39, 0x32, 0x3e, 0x3e, 0x3e, 0x3e, 0x5d, 0x00
	.type		__unnamed_2,@object
	.size		__unnamed_2,(__unnamed_3 - __unnamed_2)
__unnamed_2:
        /* <DEDUP_REMOVED lines=26> */
	.type		__unnamed_3,@object
	.size		__unnamed_3,(.L_3 - __unnamed_3)
__unnamed_3:
        /* <DEDUP_REMOVED lines=42> */
        /*06aa*/ 	.byte	0x3e, 0x3e, 0x3e, 0x3e, 0x5d, 0x00
.L_3:


//--------------------- .nv.shared._ZN7cutlass13device_kernelINS_4gemm6kernel13GemmUniversalIN4cute5tupleIJiiiiEEENS1_10collective13CollectiveMmaINS1_35MainloopSm100TmaUmmaWarpSpecializedILi7ELi2ELi2ENS5_IJNS4_1CILi1EEESB_SB_EEEEENS5_IJNSA_ILi128EEENSA_ILi256EEENSA_ILi64EEEEEENS_12float_e4m3_tENS5_IJlSB_lEEESI_SJ_NS4_8TiledMMAINS4_8MMA_AtomIJNS4_10MMA_TraitsINS4_19SM100_MMA_F8F6F4_SSEJSI_SI_fSE_SF_NS4_17integral_constantINS4_4UMMA5MajorELSQ_0EEESR_NSO_INSP_7ScaleInELSS_0EEEST_EEEEEENS4_6LayoutISC_NS5_IJNSA_ILi0EEESX_SX_EEEEENS5_IJNS4_10UnderscoreES10_S10_EEEEENS4_13SM90_TMA_LOADENS4_14ComposedLayoutINS4_7SwizzleILi2ELi4ELi3EEENS4_18smem_ptr_flag_bitsILi8EEENSW_INS5_IJNSA_ILi8EEESG_EEENS5_IJSG_SB_EEEEEEEvNS4_8identityES13_S1D_vS1E_EENS_8epilogue10collective18CollectiveEpilogueINS1G_23Sm100TmaWarpSpecializedILi4ELi2ELi64ELb0ELb0EEEJSH_NS5_IJNSW_ISE_SB_EENSW_ISG_SB_EEEEESI_SJ_SI_SJ_NS1G_6fusion15FusionCallbacksIS1K_NS1O_17LinearCombinationISI_fSI_fLNS_15FloatRoundStyleE2EEESH_S1N_JEEENS4_5SM1004TMEM4LOAD26SM100_TMEM_LOAD_32dp32b64xES13_S1D_NS4_39AutoVectorizingCopyWithAssumedAlignmentILi128EEENS4_14SM90_TMA_STOREES1D_S1Z_S1Z_EEEvvEEEEvNT_6ParamsE --------------------------
	.section	.nv.shared._ZN7cutlass13device_kernelINS_4gemm6kernel13GemmUniversalIN4cute5tupleIJiiiiEEENS1_10collective13CollectiveMmaINS1_35MainloopSm100TmaUmmaWarpSpecializedILi7ELi2ELi2ENS5_IJNS4_1CILi1EEESB_SB_EEEEENS5_IJNSA_ILi128EEENSA_ILi256EEENSA_ILi64EEEEEENS_12float_e4m3_tENS5_IJlSB_lEEESI_SJ_NS4_8TiledMMAINS4_8MMA_AtomIJNS4_10MMA_TraitsINS4_19SM100_MMA_F8F6F4_SSEJSI_SI_fSE_SF_NS4_17integral_constantINS4_4UMMA5MajorELSQ_0EEESR_NSO_INSP_7ScaleInELSS_0EEEST_EEEEEENS4_6LayoutISC_NS5_IJNSA_ILi0EEESX_SX_EEEEENS5_IJNS4_10UnderscoreES10_S10_EEEEENS4_13SM90_TMA_LOADENS4_14ComposedLayoutINS4_7SwizzleILi2ELi4ELi3EEENS4_18smem_ptr_flag_bitsILi8EEENSW_INS5_IJNSA_ILi8EEESG_EEENS5_IJSG_SB_EEEEEEEvNS4_8identityES13_S1D_vS1E_EENS_8epilogue10collective18CollectiveEpilogueINS1G_23Sm100TmaWarpSpecializedILi4ELi2ELi64ELb0ELb0EEEJSH_NS5_IJNSW_ISE_SB_EENSW_ISG_SB_EEEEESI_SJ_SI_SJ_NS1G_6fusion15FusionCallbacksIS1K_NS1O_17LinearCombinationISI_fSI_fLNS_15FloatRoundStyleE2EEESH_S1N_JEEENS4_5SM1004TMEM4LOAD26SM100_TMEM_LOAD_32dp32b64xES13_S1D_NS4_39AutoVectorizingCopyWithAssumedAlignmentILi128EEENS4_14SM90_TMA_STOREES1D_S1Z_S1Z_EEEvvEEEEvNT_6ParamsE,"aw",@nobits
	.sectionflags	@""
	.align	16
	.zero		1024


//--------------------- .nv.shared.reserved.0     --------------------------
	.section	.nv.shared.reserved.0,"aw",@nobits
	.weak		__nv_reservedSMEM_offset_0_alias
	.size		__nv_reservedSMEM_offset_0_alias, 0, 64
	.other		__nv_reservedSMEM_offset_0_alias,@"STO_CUDA_RESERVED_SHARED STV_DEFAULT"
__nv_reservedSMEM_offset_0_alias:
	.zero		0
.nv.shared.reserved.0:
	.zero		64
	.weak		__nv_reservedSMEM_tcgen05_partition
	.type		__nv_reservedSMEM_tcgen05_partition,@object
	.size		__nv_reservedSMEM_tcgen05_partition,(.L_0 - __nv_reservedSMEM_tcgen05_partition)
__nv_reservedSMEM_tcgen05_partition:
	.zero		32
.L_0:


//--------------------- .nv.global                --------------------------
	.section	.nv.global,"aw",@nobits
.nv.global:
	.type		_ZN39_INTERNAL_8b8e1587_4_k_cu_54b85eb8_72884cute1_E,@object
	.size		_ZN39_INTERNAL_8b8e1587_4_k_cu_54b85eb8_72884cute1_E,(_ZN39_INTERNAL_8b8e1587_4_k_cu_54b85eb8_72884cuda3std3__45__cpo6cbeginE - _ZN39_INTERNAL_8b8e1587_4_k_cu_54b85eb8_72884cute1_E)
_ZN39_INTERNAL_8b8e1587_4_k_cu_54b85eb8_72884cute1_E:
	.zero		1
	.type		_ZN39_INTERNAL_8b8e1587_4_k_cu_54b85eb8_72884cuda3std3__45__cpo6cbeginE,@object
	.size		_ZN39_INTERNAL_8b8e1587_4_k_cu_54b85eb8_72884cuda3std3__45__cpo6cbeginE,(_ZN39_INTERNAL_8b8e1587_4_k_cu_54b85eb8_72884cuda3std3__48in_placeE - _ZN39_INTERNAL_8b8e1587_4_k_cu_54b85eb8_72884cuda3std3__45__cpo6cbeginE)
_ZN39_INTERNAL_8b8e1587_4_k_cu_54b85eb8_72884cuda3std3__45__cpo6cbeginE:
	.zero		1
	.type		_ZN39_INTERNAL_8b8e1587_4_k_cu_54b85eb8_72884cuda3std3__48in_placeE,@object
	.size		_ZN39_INTERNAL_8b8e1587_4_k_cu_54b85eb8_72884cuda3std3__48in_placeE,(_ZN39_INTERNAL_8b8e1587_4_k_cu_54b85eb8_72884cuda3std6ranges3__45__cpo9iter_moveE - _ZN39_INTERNAL_8b8e1587_4_k_cu_54b85eb8_72884cuda3std3__48in_placeE)
_ZN39_INTERNAL_8b8e1587_4_k_cu_54b85eb8_72884cuda3std3__48in_placeE:
	.zero		1
	.type		_ZN39_INTERNAL_8b8e1587_4_k_cu_54b85eb8_72884cuda3std6ranges3__45__cpo9iter_moveE,@object
	.size		_ZN39_INTERNAL_8b8e1587_4_k_cu_54b85eb8_72884cuda3std6ranges3__45__cpo9iter_moveE,(_ZN39_INTERNAL_8b8e1587_4_k_cu_54b85eb8_72884cuda3std3__45__cpo5beginE - _ZN39_INTERNAL_8b8e1587_4_k_cu_54b85eb8_72884cuda3std6ranges3__45__cpo9iter_moveE)
_ZN39_INTERNAL_8b8e1587_4_k_cu_54b85eb8_72884cuda3std6ranges3__45__cpo9iter_moveE:
	.zero		1
	.type		_ZN39_INTERNAL_8b8e1587_4_k_cu_54b85eb8_72884cuda3std3__45__cpo5beginE,@object
	.size		_ZN39_INTERNAL_8b8e1587_4_k_cu_54b85eb8_72884cuda3std3__45__cpo5beginE,(_ZN39_INTERNAL_8b8e1587_4_k_cu_54b85eb8_72884cuda3std3__441_GLOBAL__N__8b8e1587_4_k_cu_54b85eb8_72886ignoreE - _ZN39_INTERNAL_8b8e1587_4_k_cu_54b85eb8_72884cuda3std3__45__cpo5beginE)
_ZN39_INTERNAL_8b8e1587_4_k_cu_54b85eb8_72884cuda3std3__45__cpo5beginE:
	.zero		1
	.type		_ZN39_INTERNAL_8b8e1587_4_k_cu_54b85eb8_72884cuda3std3__441_GLOBAL__N__8b8e1587_4_k_cu_54b85eb8_72886ignoreE,@object
	.size		_ZN39_INTERNAL_8b8e1587_4_k_cu_54b85eb8_72884cuda3std3__441_GLOBAL__N__8b8e1587_4_k_cu_54b85eb8_72886ignoreE,(_ZN39_INTERNAL_8b8e1587_4_k_cu_54b85eb8_72884cute7productE - _ZN39_INTERNAL_8b8e1587_4_k_cu_54b85eb8_72884cuda3std3__441_GLOBAL__N__8b8e1587_4_k_cu_54b85eb8_72886ignoreE)
_ZN39_INTERNAL_8b8e1587_4_k_cu_54b85eb8_72884cuda3std3__441_GLOBAL__N__8b8e1587_4_k_cu_54b85eb8_72886ignoreE:
	.zero		1
	.type		_ZN39_INTERNAL_8b8e1587_4_k_cu_54b85eb8_72884cute7productE,@object
	.size		_ZN39_INTERNAL_8b8e1587_4_k_cu_54b85eb8_72884cute7productE,(_ZN39_INTERNAL_8b8e1587_4_k_cu_54b85eb8_72884cuda3std3__45__cpo3endE - _ZN39_INTERNAL_8b8e1587_4_k_cu_54b85eb8_72884cute7productE)
_ZN39_INTERNAL_8b8e1587_4_k_cu_54b85eb8_72884cute7productE:
	.zero		1
	.type		_ZN39_INTERNAL_8b8e1587_4_k_cu_54b85eb8_72884cuda3std3__45__cpo3endE,@object
	.size		_ZN39_INTERNAL_8b8e1587_4_k_cu_54b85eb8_72884cuda3std3__45__cpo3endE,(_ZN39_INTERNAL_8b8e1587_4_k_cu_54b85eb8_72884cuda3std3__419piecewise_constructE - _ZN39_INTERNAL_8b8e1587_4_k_cu_54b85eb8_72884cuda3std3__45__cpo3endE)
_ZN39_INTERNAL_8b8e1587_4_k_cu_54b85eb8_72884cuda3std3__45__cpo3endE:
	.zero		1
	.type		_ZN39_INTERNAL_8b8e1587_4_k_cu_54b85eb8_72884cuda3std3__419piecewise_constructE,@object
	.size		_ZN39_INTERNAL_8b8e1587_4_k_cu_54b85eb8_72884cuda3std3__419piecewise_constructE,(_ZN39_INTERNAL_8b8e1587_4_k_cu_54b85eb8_72884cuda3std3__45__cpo4cendE - _ZN39_INTERNAL_8b8e1587_4_k_cu_54b85eb8_72884cuda3std3__419piecewise_constructE)
_ZN39_INTERNAL_8b8e1587_4_k_cu_54b85eb8_72884cuda3std3__419piecewise_constructE:
	.zero		1
	.type		_ZN39_INTERNAL_8b8e1587_4_k_cu_54b85eb8_72884cuda3std3__45__cpo4cendE,@object
	.size		_ZN39_INTERNAL_8b8e1587_4_k_cu_54b85eb8_72884cuda3std3__45__cpo4cendE,(_ZN39_INTERNAL_8b8e1587_4_k_cu_54b85eb8_72884cuda3std6ranges3__45__cpo4swapE - _ZN39_INTERNAL_8b8e1587_4_k_cu_54b85eb8_72884cuda3std3__45__cpo4cendE)
_ZN39_INTERNAL_8b8e1587_4_k_cu_54b85eb8_72884cuda3std3__45__cpo4cendE:
	.zero		1
	.type		_ZN39_INTERNAL_8b8e1587_4_k_cu_54b85eb8_72884cuda3std6ranges3__45__cpo4swapE,@object
	.size		_ZN39_INTERNAL_8b8e1587_4_k_cu_54b85eb8_72884cuda3std6ranges3__45__cpo4swapE,(.L_11 - _ZN39_INTERNAL_8b8e1587_4_k_cu_54b85eb8_72884cuda3std6ranges3__45__cpo4swapE)
_ZN39_INTERNAL_8b8e1587_4_k_cu_54b85eb8_72884cuda3std6ranges3__45__cpo4swapE:
	.zero		1
.L_11:


//--------------------- .nv.constant0._ZN7cutlass13device_kernelINS_4gemm6kernel13GemmUniversalIN4cute5tupleIJiiiiEEENS1_10collective13CollectiveMmaINS1_35MainloopSm100TmaUmmaWarpSpecializedILi7ELi2ELi2ENS5_IJNS4_1CILi1EEESB_SB_EEEEENS5_IJNSA_ILi128EEENSA_ILi256EEENSA_ILi64EEEEEENS_12float_e4m3_tENS5_IJlSB_lEEESI_SJ_NS4_8TiledMMAINS4_8MMA_AtomIJNS4_10MMA_TraitsINS4_19SM100_MMA_F8F6F4_SSEJSI_SI_fSE_SF_NS4_17integral_constantINS4_4UMMA5MajorELSQ_0EEESR_NSO_INSP_7ScaleInELSS_0EEEST_EEEEEENS4_6LayoutISC_NS5_IJNSA_ILi0EEESX_SX_EEEEENS5_IJNS4_10UnderscoreES10_S10_EEEEENS4_13SM90_TMA_LOADENS4_14ComposedLayoutINS4_7SwizzleILi2ELi4ELi3EEENS4_18smem_ptr_flag_bitsILi8EEENSW_INS5_IJNSA_ILi8EEESG_EEENS5_IJSG_SB_EEEEEEEvNS4_8identityES13_S1D_vS1E_EENS_8epilogue10collective18CollectiveEpilogueINS1G_23Sm100TmaWarpSpecializedILi4ELi2ELi64ELb0ELb0EEEJSH_NS5_IJNSW_ISE_SB_EENSW_ISG_SB_EEEEESI_SJ_SI_SJ_NS1G_6fusion15FusionCallbacksIS1K_NS1O_17LinearCombinationISI_fSI_fLNS_15FloatRoundStyleE2EEESH_S1N_JEEENS4_5SM1004TMEM4LOAD26SM100_TMEM_LOAD_32dp32b64xES13_S1D_NS4_39AutoVectorizingCopyWithAssumedAlignmentILi128EEENS4_14SM90_TMA_STOREES1D_S1Z_S1Z_EEEvvEEEEvNT_6ParamsE --------------------------
	.section	.nv.constant0._ZN7cutlass13device_kernelINS_4gemm6kernel13GemmUniversalIN4cute5tupleIJiiiiEEENS1_10collective13CollectiveMmaINS1_35MainloopSm100TmaUmmaWarpSpecializedILi7ELi2ELi2ENS5_IJNS4_1CILi1EEESB_SB_EEEEENS5_IJNSA_ILi128EEENSA_ILi256EEENSA_ILi64EEEEEENS_12float_e4m3_tENS5_IJlSB_lEEESI_SJ_NS4_8TiledMMAINS4_8MMA_AtomIJNS4_10MMA_TraitsINS4_19SM100_MMA_F8F6F4_SSEJSI_SI_fSE_SF_NS4_17integral_constantINS4_4UMMA5MajorELSQ_0EEESR_NSO_INSP_7ScaleInELSS_0EEEST_EEEEEENS4_6LayoutISC_NS5_IJNSA_ILi0EEESX_SX_EEEEENS5_IJNS4_10UnderscoreES10_S10_EEEEENS4_13SM90_TMA_LOADENS4_14ComposedLayoutINS4_7SwizzleILi2ELi4ELi3EEENS4_18smem_ptr_flag_bitsILi8EEENSW_INS5_IJNSA_ILi8EEESG_EEENS5_IJSG_SB_EEEEEEEvNS4_8identityES13_S1D_vS1E_EENS_8epilogue10collective18CollectiveEpilogueINS1G_23Sm100TmaWarpSpecializedILi4ELi2ELi64ELb0ELb0EEEJSH_NS5_IJNSW_ISE_SB_EENSW_ISG_SB_EEEEESI_SJ_SI_SJ_NS1G_6fusion15FusionCallbacksIS1K_NS1O_17LinearCombinationISI_fSI_fLNS_15FloatRoundStyleE2EEESH_S1N_JEEENS4_5SM1004TMEM4LOAD26SM100_TMEM_LOAD_32dp32b64xES13_S1D_NS4_39AutoVectorizingCopyWithAssumedAlignmentILi128EEENS4_14SM90_TMA_STOREES1D_S1Z_S1Z_EEEvvEEEEvNT_6ParamsE,"a",@progbits
	.sectionflags	@""
	.align	4
.nv.constant0._ZN7cutlass13device_kernelINS_4gemm6kernel13GemmUniversalIN4cute5tupleIJiiiiEEENS1_10collective13CollectiveMmaINS1_35MainloopSm100TmaUmmaWarpSpecializedILi7ELi2ELi2ENS5_IJNS4_1CILi1EEESB_SB_EEEEENS5_IJNSA_ILi128EEENSA_ILi256EEENSA_ILi64EEEEEENS_12float_e4m3_tENS5_IJlSB_lEEESI_SJ_NS4_8TiledMMAINS4_8MMA_AtomIJNS4_10MMA_TraitsINS4_19SM100_MMA_F8F6F4_SSEJSI_SI_fSE_SF_NS4_17integral_constantINS4_4UMMA5MajorELSQ_0EEESR_NSO_INSP_7ScaleInELSS_0EEEST_EEEEEENS4_6LayoutISC_NS5_IJNSA_ILi0EEESX_SX_EEEEENS5_IJNS4_10UnderscoreES10_S10_EEEEENS4_13SM90_TMA_LOADENS4_14ComposedLayoutINS4_7SwizzleILi2ELi4ELi3EEENS4_18smem_ptr_flag_bitsILi8EEENSW_INS5_IJNSA_ILi8EEESG_EEENS5_IJSG_SB_EEEEEEEvNS4_8identityES13_S1D_vS1E_EENS_8epilogue10collective18CollectiveEpilogueINS1G_23Sm100TmaWarpSpecializedILi4ELi2ELi64ELb0ELb0EEEJSH_NS5_IJNSW_ISE_SB_EENSW_ISG_SB_EEEEESI_SJ_SI_SJ_NS1G_6fusion15FusionCallbacksIS1K_NS1O_17LinearCombinationISI_fSI_fLNS_15FloatRoundStyleE2EEESH_S1N_JEEENS4_5SM1004TMEM4LOAD26SM100_TMEM_LOAD_32dp32b64xES13_S1D_NS4_39AutoVectorizingCopyWithAssumedAlignmentILi128EEENS4_14SM90_TMA_STOREES1D_S1Z_S1Z_EEEvvEEEEvNT_6ParamsE:
	.zero		2944


//--------------------- SYMBOLS --------------------------

	.type		.nv.reservedSmem.offset0,@object
	.size		.nv.reservedSmem.offset0,0x4
	.type		.nv.reservedSmem.cap,@object
	.size		.nv.reservedSmem.cap,0x4
	.type		__assertfail,@function
